	.target	sm_80

	.elftype	@"ET_EXEC"


//--------------------- .note.nv.tkinfo           --------------------------
	.section	.note.nv.tkinfo,"",@"SHT_NOTE"
	.sectionflags	@"SHF_NOTE_NV_TKINFO"
	.tkinfo
        /*0018*/ 	.word	0x00000002
        /*0030*/ 	.string	""
        /*0030*/ 	.string	"ptxas"
        /*0030*/ 	.string	"Cuda compilation tools, release 13.0, V13.0.88"
        /*0030*/ 	.string	"Build cuda_13.0.r13.0/compiler.36424714_0"
        /*0030*/ 	.string	"-arch sm_80 -m 64 "



//--------------------- .note.nv.cuinfo           --------------------------
	.section	.note.nv.cuinfo,"",@"SHT_NOTE"
	.sectionflags	@"SHF_NOTE_NV_CUINFO"
        /*0018*/ 	.short	0x0002
        /*001a*/ 	.short	0x0050
        /*001c*/ 	.short	0x0082
	.zero		2


//--------------------- .nv.info                  --------------------------
	.section	.nv.info,"",@"SHT_CUDA_INFO"
	.align	4


	//----- nvinfo : EIATTR_REGCOUNT
	.align		4
        /*0000*/ 	.byte	0x04, 0x2f
        /*0002*/ 	.short	(.L_20 - .L_19)
	.align		4
.L_19:
        /*0004*/ 	.word	index@(_ZN17fastertransformer37int8WeightPerChannelLdkMultiplicationILi1ELi2EEEvPK5char4PKNS_5half4EPKfPvi)
        /*0008*/ 	.word	0x0000001a


	//----- nvinfo : EIATTR_FRAME_SIZE
	.align		4
.L_20:
        /*000c*/ 	.byte	0x04, 0x11
        /*000e*/ 	.short	(.L_22 - .L_21)
	.align		4
.L_21:
        /*0010*/ 	.word	index@(_ZN17fastertransformer37int8WeightPerChannelLdkMultiplicationILi1ELi2EEEvPK5char4PKNS_5half4EPKfPvi)
        /*0014*/ 	.word	0x00000000


	//----- nvinfo : EIATTR_REGCOUNT
	.align		4
.L_22:
        /*0018*/ 	.byte	0x04, 0x2f
        /*001a*/ 	.short	(.L_24 - .L_23)
	.align		4
.L_23:
        /*001c*/ 	.word	index@(_ZN17fastertransformer37int8WeightPerChannelLdkMultiplicationILi1ELi2EEEvPK5char4PK6float4PKfPvi)
        /*0020*/ 	.word	0x0000001d


	//----- nvinfo : EIATTR_FRAME_SIZE
	.align		4
.L_24:
        /*0024*/ 	.byte	0x04, 0x11
        /*0026*/ 	.short	(.L_26 - .L_25)
	.align		4
.L_25:
        /*0028*/ 	.word	index@(_ZN17fastertransformer37int8WeightPerChannelLdkMultiplicationILi1ELi2EEEvPK5char4PK6float4PKfPvi)
        /*002c*/ 	.word	0x00000000


	//----- nvinfo : EIATTR_REGCOUNT
	.align		4
.L_26:
        /*0030*/ 	.byte	0x04, 0x2f
        /*0032*/ 	.short	(.L_28 - .L_27)
	.align		4
.L_27:
        /*0034*/ 	.word	index@(_ZN17fastertransformer37int8WeightPerChannelLdkMultiplicationILi2ELi2EEEvPK5char4PKNS_5half4EPKfPvi)
        /*0038*/ 	.word	0x00000020


	//----- nvinfo : EIATTR_FRAME_SIZE
	.align		4
.L_28:
        /*003c*/ 	.byte	0x04, 0x11
        /*003e*/ 	.short	(.L_30 - .L_29)
	.align		4
.L_29:
        /*0040*/ 	.word	index@(_ZN17fastertransformer37int8WeightPerChannelLdkMultiplicationILi2ELi2EEEvPK5char4PKNS_5half4EPKfPvi)
        /*0044*/ 	.word	0x00000000


	//----- nvinfo : EIATTR_REGCOUNT
	.align		4
.L_30:
        /*0048*/ 	.byte	0x04, 0x2f
        /*004a*/ 	.short	(.L_32 - .L_31)
	.align		4
.L_31:
        /*004c*/ 	.word	index@(_ZN17fastertransformer37int8WeightPerChannelLdkMultiplicationILi2ELi2EEEvPK5char4PK6float4PKfPvi)
        /*0050*/ 	.word	0x00000024


	//----- nvinfo : EIATTR_FRAME_SIZE
	.align		4
.L_32:
        /*0054*/ 	.byte	0x04, 0x11
        /*0056*/ 	.short	(.L_34 - .L_33)
	.align		4
.L_33:
        /*0058*/ 	.word	index@(_ZN17fastertransformer37int8WeightPerChannelLdkMultiplicationILi2ELi2EEEvPK5char4PK6float4PKfPvi)
        /*005c*/ 	.word	0x00000000


	//----- nvinfo : EIATTR_MIN_STACK_SIZE
	.align		4
.L_34:
        /*0060*/ 	.byte	0x04, 0x12
        /*0062*/ 	.short	(.L_36 - .L_35)
	.align		4
.L_35:
        /*0064*/ 	.word	index@(_ZN17fastertransformer37int8WeightPerChannelLdkMultiplicationILi2ELi2EEEvPK5char4PK6float4PKfPvi)
        /*0068*/ 	.word	0x00000000


	//----- nvinfo : EIATTR_MIN_STACK_SIZE
	.align		4
.L_36:
        /*006c*/ 	.byte	0x04, 0x12
        /*006e*/ 	.short	(.L_38 - .L_37)
	.align		4
.L_37:
        /*0070*/ 	.word	index@(_ZN17fastertransformer37int8WeightPerChannelLdkMultiplicationILi2ELi2EEEvPK5char4PKNS_5half4EPKfPvi)
        /*0074*/ 	.word	0x00000000


	//----- nvinfo : EIATTR_MIN_STACK_SIZE
	.align		4
.L_38:
        /*0078*/ 	.byte	0x04, 0x12
        /*007a*/ 	.short	(.L_40 - .L_39)
	.align		4
.L_39:
        /*007c*/ 	.word	index@(_ZN17fastertransformer37int8WeightPerChannelLdkMultiplicationILi1ELi2EEEvPK5char4PK6float4PKfPvi)
        /*0080*/ 	.word	0x00000000


	//----- nvinfo : EIATTR_MIN_STACK_SIZE
	.align		4
.L_40:
        /*0084*/ 	.byte	0x04, 0x12
        /*0086*/ 	.short	(.L_42 - .L_41)
	.align		4
.L_41:
        /*0088*/ 	.word	index@(_ZN17fastertransformer37int8WeightPerChannelLdkMultiplicationILi1ELi2EEEvPK5char4PKNS_5half4EPKfPvi)
        /*008c*/ 	.word	0x00000000
.L_42:


//--------------------- .nv.info._ZN17fastertransformer37int8WeightPerChannelLdkMultiplicationILi2ELi2EEEvPK5char4PK6float4PKfPvi --------------------------
	.section	.nv.info._ZN17fastertransformer37int8WeightPerChannelLdkMultiplicationILi2ELi2EEEvPK5char4PK6float4PKfPvi,"",@"SHT_CUDA_INFO"
	.sectionflags	@""
	.align	4


	//----- nvinfo : EIATTR_CUDA_API_VERSION
	.align		4
        /*0000*/ 	.byte	0x04, 0x37
        /*0002*/ 	.short	(.L_44 - .L_43)
.L_43:
        /*0004*/ 	.word	0x00000082


	//----- nvinfo : EIATTR_SW2861232_WAR
	.align		4
.L_44:
        /*0008*/ 	.byte	0x01, 0x35
	.zero		2


	//----- nvinfo : EIATTR_PARAM_CBANK
	.align		4
        /*000c*/ 	.byte	0x04, 0x0a
        /*000e*/ 	.short	(.L_46 - .L_45)
	.align		4
.L_45:
        /*0010*/ 	.word	index@(.nv.constant0._ZN17fastertransformer37int8WeightPerChannelLdkMultiplicationILi2ELi2EEEvPK5char4PK6float4PKfPvi)
        /*0014*/ 	.short	0x0160
        /*0016*/ 	.short	0x0024


	//----- nvinfo : EIATTR_CBANK_PARAM_SIZE
	.align		4
.L_46:
        /*0018*/ 	.byte	0x03, 0x19
        /*001a*/ 	.short	0x0024


	//----- nvinfo : EIATTR_KPARAM_INFO
	.align		4
        /*001c*/ 	.byte	0x04, 0x17
        /*001e*/ 	.short	(.L_48 - .L_47)
.L_47:
        /*0020*/ 	.word	0x00000000
        /*0024*/ 	.short	0x0004
        /*0026*/ 	.short	0x0020
        /*0028*/ 	.byte	0x00, 0xf0, 0x11, 0x00


	//----- nvinfo : EIATTR_KPARAM_INFO
	.align		4
.L_48:
        /*002c*/ 	.byte	0x04, 0x17
        /*002e*/ 	.short	(.L_50 - .L_49)
.L_49:
        /*0030*/ 	.word	0x00000000
        /*0034*/ 	.short	0x0003
        /*0036*/ 	.short	0x0018
        /*0038*/ 	.byte	0x00, 0xf0, 0x21, 0x00


	//----- nvinfo : EIATTR_KPARAM_INFO
	.align		4
.L_50:
        /*003c*/ 	.byte	0x04, 0x17
        /*003e*/ 	.short	(.L_52 - .L_51)
.L_51:
        /*0040*/ 	.word	0x00000000
        /*0044*/ 	.short	0x0002
        /*0046*/ 	.short	0x0010
        /*0048*/ 	.byte	0x00, 0xf0, 0x21, 0x00


	//----- nvinfo : EIATTR_KPARAM_INFO
	.align		4
.L_52:
        /*004c*/ 	.byte	0x04, 0x17
        /*004e*/ 	.short	(.L_54 - .L_53)
.L_53:
        /*0050*/ 	.word	0x00000000
        /*0054*/ 	.short	0x0001
        /*0056*/ 	.short	0x0008
        /*0058*/ 	.byte	0x00, 0xf0, 0x21, 0x00


	//----- nvinfo : EIATTR_KPARAM_INFO
	.align		4
.L_54:
        /*005c*/ 	.byte	0x04, 0x17
        /*005e*/ 	.short	(.L_56 - .L_55)
.L_55:
        /*0060*/ 	.word	0x00000000
        /*0064*/ 	.short	0x0000
        /*0066*/ 	.short	0x0000
        /*0068*/ 	.byte	0x00, 0xf0, 0x21, 0x00


	//----- nvinfo : EIATTR_MAXREG_COUNT
	.align		4
.L_56:
        /*006c*/ 	.byte	0x03, 0x1b
        /*006e*/ 	.short	0x00ff


	//----- nvinfo : EIATTR_NUM_BARRIERS
	.align		4
        /*0070*/ 	.byte	0x02, 0x4c
        /*0072*/ 	.byte	0x01
	.zero		1


	//----- nvinfo : EIATTR_MERCURY_ISA_VERSION
	.align		4
        /*0074*/ 	.byte	0x03, 0x5f
        /*0076*/ 	.short	0x0000


	//----- nvinfo : EIATTR_COOP_GROUP_MASK_REGIDS
	.align		4
        /*0078*/ 	.byte	0x04, 0x29
        /*007a*/ 	.short	(.L_58 - .L_57)


	//   ....[0]....
.L_57:
        /*007c*/ 	.word	0xffffffff


	//   ....[1]....
        /*0080*/ 	.word	0xffffffff


	//   ....[2]....
        /*0084*/ 	.word	0xffffffff


	//   ....[3]....
        /*0088*/ 	.word	0xffffffff


	//   ....[4]....
        /*008c*/ 	.word	0xffffffff


	//   ....[5]....
        /*0090*/ 	.word	0xffffffff


	//   ....[6]....
        /*0094*/ 	.word	0xffffffff


	//   ....[7]....
        /*0098*/ 	.word	0xffffffff


	//   ....[8]....
        /*009c*/ 	.word	0xffffffff


	//   ....[9]....
        /*00a0*/ 	.word	0xffffffff


	//   ....[10]....
        /*00a4*/ 	.word	0xffffffff


	//   ....[11]....
        /*00a8*/ 	.word	0xffffffff


	//   ....[12]....
        /*00ac*/ 	.word	0xffffffff


	//   ....[13]....
        /*00b0*/ 	.word	0xffffffff


	//   ....[14]....
        /*00b4*/ 	.word	0xffffffff


	//   ....[15]....
        /*00b8*/ 	.word	0xffffffff


	//   ....[16]....
        /*00bc*/ 	.word	0xffffffff


	//   ....[17]....
        /*00c0*/ 	.word	0xffffffff


	//   ....[18]....
        /*00c4*/ 	.word	0xffffffff


	//   ....[19]....
        /*00c8*/ 	.word	0xffffffff


	//   ....[20]....
        /*00cc*/ 	.word	0xffffffff


	//   ....[21]....
        /*00d0*/ 	.word	0xffffffff


	//----- nvinfo : EIATTR_COOP_GROUP_INSTR_OFFSETS
	.align		4
.L_58:
        /*00d4*/ 	.byte	0x04, 0x28
        /*00d6*/ 	.short	(.L_60 - .L_59)


	//   ....[0]....
.L_59:
        /*00d8*/ 	.word	0x00000460


	//   ....[1]....
        /*00dc*/ 	.word	0x00000480


	//   ....[2]....
        /*00e0*/ 	.word	0x000004c0


	//   ....[3]....
        /*00e4*/ 	.word	0x000004d0


	//   ....[4]....
        /*00e8*/ 	.word	0x00000510


	//   ....[5]....
        /*00ec*/ 	.word	0x00000520


	//   ....[6]....
        /*00f0*/ 	.word	0x00000570


	//   ....[7]....
        /*00f4*/ 	.word	0x00000590


	//   ....[8]....
        /*00f8*/ 	.word	0x00000620


	//   ....[9]....
        /*00fc*/ 	.word	0x00000630


	//   ....[10]....
        /*0100*/ 	.word	0x000006c0


	//   ....[11]....
        /*0104*/ 	.word	0x000013c0


	//   ....[12]....
        /*0108*/ 	.word	0x000013e0


	//   ....[13]....
        /*010c*/ 	.word	0x00001440


	//   ....[14]....
        /*0110*/ 	.word	0x00001450


	//   ....[15]....
        /*0114*/ 	.word	0x00001480


	//   ....[16]....
        /*0118*/ 	.word	0x00001490


	//   ....[17]....
        /*011c*/ 	.word	0x000014c0


	//   ....[18]....
        /*0120*/ 	.word	0x000014d0


	//   ....[19]....
        /*0124*/ 	.word	0x00001500


	//   ....[20]....
        /*0128*/ 	.word	0x00001510


	//   ....[21]....
        /*012c*/ 	.word	0x00001560


	//----- nvinfo : EIATTR_EXIT_INSTR_OFFSETS
	.align		4
.L_60:
        /*0130*/ 	.byte	0x04, 0x1c
        /*0132*/ 	.short	(.L_62 - .L_61)


	//   ....[0]....
.L_61:
        /*0134*/ 	.word	0x00002280


	//   ....[1]....
        /*0138*/ 	.word	0x00002310


	//----- nvinfo : EIATTR_CRS_STACK_SIZE
	.align		4
.L_62:
        /*013c*/ 	.byte	0x04, 0x1e
        /*013e*/ 	.short	(.L_64 - .L_63)
.L_63:
        /*0140*/ 	.word	0x00000000
.L_64:


//--------------------- .nv.info._ZN17fastertransformer37int8WeightPerChannelLdkMultiplicationILi2ELi2EEEvPK5char4PKNS_5half4EPKfPvi --------------------------
	.section	.nv.info._ZN17fastertransformer37int8WeightPerChannelLdkMultiplicationILi2ELi2EEEvPK5char4PKNS_5half4EPKfPvi,"",@"SHT_CUDA_INFO"
	.sectionflags	@""
	.align	4


	//----- nvinfo : EIATTR_CUDA_API_VERSION
	.align		4
        /*0000*/ 	.byte	0x04, 0x37
        /*0002*/ 	.short	(.L_66 - .L_65)
.L_65:
        /*0004*/ 	.word	0x00000082


	//----- nvinfo : EIATTR_SW2861232_WAR
	.align		4
.L_66:
        /*0008*/ 	.byte	0x01, 0x35
	.zero		2


	//----- nvinfo : EIATTR_PARAM_CBANK
	.align		4
        /*000c*/ 	.byte	0x04, 0x0a
        /*000e*/ 	.short	(.L_68 - .L_67)
	.align		4
.L_67:
        /*0010*/ 	.word	index@(.nv.constant0._ZN17fastertransformer37int8WeightPerChannelLdkMultiplicationILi2ELi2EEEvPK5char4PKNS_5half4EPKfPvi)
        /*0014*/ 	.short	0x0160
        /*0016*/ 	.short	0x0024


	//----- nvinfo : EIATTR_CBANK_PARAM_SIZE
	.align		4
.L_68:
        /*0018*/ 	.byte	0x03, 0x19
        /*001a*/ 	.short	0x0024


	//----- nvinfo : EIATTR_KPARAM_INFO
	.align		4
        /*001c*/ 	.byte	0x04, 0x17
        /*001e*/ 	.short	(.L_70 - .L_69)
.L_69:
        /*0020*/ 	.word	0x00000000
        /*0024*/ 	.short	0x0004
        /*0026*/ 	.short	0x0020
        /*0028*/ 	.byte	0x00, 0xf0, 0x11, 0x00


	//----- nvinfo : EIATTR_KPARAM_INFO
	.align		4
.L_70:
        /*002c*/ 	.byte	0x04, 0x17
        /*002e*/ 	.short	(.L_72 - .L_71)
.L_71:
        /*0030*/ 	.word	0x00000000
        /*0034*/ 	.short	0x0003
        /*0036*/ 	.short	0x0018
        /*0038*/ 	.byte	0x00, 0xf0, 0x21, 0x00


	//----- nvinfo : EIATTR_KPARAM_INFO
	.align		4
.L_72:
        /*003c*/ 	.byte	0x04, 0x17
        /*003e*/ 	.short	(.L_74 - .L_73)
.L_73:
        /*0040*/ 	.word	0x00000000
        /*0044*/ 	.short	0x0002
        /*0046*/ 	.short	0x0010
        /*0048*/ 	.byte	0x00, 0xf0, 0x21, 0x00


	//----- nvinfo : EIATTR_KPARAM_INFO
	.align		4
.L_74:
        /*004c*/ 	.byte	0x04, 0x17
        /*004e*/ 	.short	(.L_76 - .L_75)
.L_75:
        /*0050*/ 	.word	0x00000000
        /*0054*/ 	.short	0x0001
        /*0056*/ 	.short	0x0008
        /*0058*/ 	.byte	0x00, 0xf0, 0x21, 0x00


	//----- nvinfo : EIATTR_KPARAM_INFO
	.align		4
.L_76:
        /*005c*/ 	.byte	0x04, 0x17
        /*005e*/ 	.short	(.L_78 - .L_77)
.L_77:
        /*0060*/ 	.word	0x00000000
        /*0064*/ 	.short	0x0000
        /*0066*/ 	.short	0x0000
        /*0068*/ 	.byte	0x00, 0xf0, 0x21, 0x00


	//----- nvinfo : EIATTR_MAXREG_COUNT
	.align		4
.L_78:
        /*006c*/ 	.byte	0x03, 0x1b
        /*006e*/ 	.short	0x00ff


	//----- nvinfo : EIATTR_NUM_BARRIERS
	.align		4
        /*0070*/ 	.byte	0x02, 0x4c
        /*0072*/ 	.byte	0x01
	.zero		1


	//----- nvinfo : EIATTR_MERCURY_ISA_VERSION
	.align		4
        /*0074*/ 	.byte	0x03, 0x5f
        /*0076*/ 	.short	0x0000


	//----- nvinfo : EIATTR_COOP_GROUP_MASK_REGIDS
	.align		4
        /*0078*/ 	.byte	0x04, 0x29
        /*007a*/ 	.short	(.L_80 - .L_79)


	//   ....[0]....
.L_79:
        /*007c*/ 	.word	0xffffffff


	//   ....[1]....
        /*0080*/ 	.word	0xffffffff


	//   ....[2]....
        /*0084*/ 	.word	0xffffffff


	//   ....[3]....
        /*0088*/ 	.word	0xffffffff


	//   ....[4]....
        /*008c*/ 	.word	0xffffffff


	//   ....[5]....
        /*0090*/ 	.word	0xffffffff


	//   ....[6]....
        /*0094*/ 	.word	0xffffffff


	//   ....[7]....
        /*0098*/ 	.word	0xffffffff


	//   ....[8]....
        /*009c*/ 	.word	0xffffffff


	//   ....[9]....
        /*00a0*/ 	.word	0xffffffff


	//   ....[10]....
        /*00a4*/ 	.word	0xffffffff


	//   ....[11]....
        /*00a8*/ 	.word	0xffffffff


	//   ....[12]....
        /*00ac*/ 	.word	0xffffffff


	//   ....[13]....
        /*00b0*/ 	.word	0xffffffff


	//   ....[14]....
        /*00b4*/ 	.word	0xffffffff


	//   ....[15]....
        /*00b8*/ 	.word	0xffffffff


	//   ....[16]....
        /*00bc*/ 	.word	0xffffffff


	//   ....[17]....
        /*00c0*/ 	.word	0xffffffff


	//   ....[18]....
        /*00c4*/ 	.word	0xffffffff


	//   ....[19]....
        /*00c8*/ 	.word	0xffffffff


	//   ....[20]....
        /*00cc*/ 	.word	0xffffffff


	//   ....[21]....
        /*00d0*/ 	.word	0xffffffff


	//----- nvinfo : EIATTR_COOP_GROUP_INSTR_OFFSETS
	.align		4
.L_80:
        /*00d4*/ 	.byte	0x04, 0x28
        /*00d6*/ 	.short	(.L_82 - .L_81)


	//   ....[0]....
.L_81:
        /*00d8*/ 	.word	0x000005a0


	//   ....[1]....
        /*00dc*/ 	.word	0x000005c0


	//   ....[2]....
        /*00e0*/ 	.word	0x00000610


	//   ....[3]....
        /*00e4*/ 	.word	0x00000620


	//   ....[4]....
        /*00e8*/ 	.word	0x00000650


	//   ....[5]....
        /*00ec*/ 	.word	0x00000660


	//   ....[6]....
        /*00f0*/ 	.word	0x000006a0


	//   ....[7]....
        /*00f4*/ 	.word	0x000006b0


	//   ....[8]....
        /*00f8*/ 	.word	0x00000700


	//   ....[9]....
        /*00fc*/ 	.word	0x00000720


	//   ....[10]....
        /*0100*/ 	.word	0x00000800


	//   ....[11]....
        /*0104*/ 	.word	0x00001500


	//   ....[12]....
        /*0108*/ 	.word	0x00001520


	//   ....[13]....
        /*010c*/ 	.word	0x00001570


	//   ....[14]....
        /*0110*/ 	.word	0x00001590


	//   ....[15]....
        /*0114*/ 	.word	0x000015c0


	//   ....[16]....
        /*0118*/ 	.word	0x000015d0


	//   ....[17]....
        /*011c*/ 	.word	0x00001600


	//   ....[18]....
        /*0120*/ 	.word	0x00001610


	//   ....[19]....
        /*0124*/ 	.word	0x00001640


	//   ....[20]....
        /*0128*/ 	.word	0x00001650


	//   ....[21]....
        /*012c*/ 	.word	0x000016a0


	//----- nvinfo : EIATTR_EXIT_INSTR_OFFSETS
	.align		4
.L_82:
        /*0130*/ 	.byte	0x04, 0x1c
        /*0132*/ 	.short	(.L_84 - .L_83)


	//   ....[0]....
.L_83:
        /*0134*/ 	.word	0x000023c0


	//   ....[1]....
        /*0138*/ 	.word	0x00002500


	//----- nvinfo : EIATTR_CRS_STACK_SIZE
	.align		4
.L_84:
        /*013c*/ 	.byte	0x04, 0x1e
        /*013e*/ 	.short	(.L_86 - .L_85)
.L_85:
        /*0140*/ 	.word	0x00000000
.L_86:


//--------------------- .nv.info._ZN17fastertransformer37int8WeightPerChannelLdkMultiplicationILi1ELi2EEEvPK5char4PK6float4PKfPvi --------------------------
	.section	.nv.info._ZN17fastertransformer37int8WeightPerChannelLdkMultiplicationILi1ELi2EEEvPK5char4PK6float4PKfPvi,"",@"SHT_CUDA_INFO"
	.sectionflags	@""
	.align	4


	//----- nvinfo : EIATTR_CUDA_API_VERSION
	.align		4
        /*0000*/ 	.byte	0x04, 0x37
        /*0002*/ 	.short	(.L_88 - .L_87)
.L_87:
        /*0004*/ 	.word	0x00000082


	//----- nvinfo : EIATTR_SW2861232_WAR
	.align		4
.L_88:
        /*0008*/ 	.byte	0x01, 0x35
	.zero		2


	//----- nvinfo : EIATTR_PARAM_CBANK
	.align		4
        /*000c*/ 	.byte	0x04, 0x0a
        /*000e*/ 	.short	(.L_90 - .L_89)
	.align		4
.L_89:
        /*0010*/ 	.word	index@(.nv.constant0._ZN17fastertransformer37int8WeightPerChannelLdkMultiplicationILi1ELi2EEEvPK5char4PK6float4PKfPvi)
        /*0014*/ 	.short	0x0160
        /*0016*/ 	.short	0x0024


	//----- nvinfo : EIATTR_CBANK_PARAM_SIZE
	.align		4
.L_90:
        /*0018*/ 	.byte	0x03, 0x19
        /*001a*/ 	.short	0x0024


	//----- nvinfo : EIATTR_KPARAM_INFO
	.align		4
        /*001c*/ 	.byte	0x04, 0x17
        /*001e*/ 	.short	(.L_92 - .L_91)
.L_91:
        /*0020*/ 	.word	0x00000000
        /*0024*/ 	.short	0x0004
        /*0026*/ 	.short	0x0020
        /*0028*/ 	.byte	0x00, 0xf0, 0x11, 0x00


	//----- nvinfo : EIATTR_KPARAM_INFO
	.align		4
.L_92:
        /*002c*/ 	.byte	0x04, 0x17
        /*002e*/ 	.short	(.L_94 - .L_93)
.L_93:
        /*0030*/ 	.word	0x00000000
        /*0034*/ 	.short	0x0003
        /*0036*/ 	.short	0x0018
        /*0038*/ 	.byte	0x00, 0xf0, 0x21, 0x00


	//----- nvinfo : EIATTR_KPARAM_INFO
	.align		4
.L_94:
        /*003c*/ 	.byte	0x04, 0x17
        /*003e*/ 	.short	(.L_96 - .L_95)
.L_95:
        /*0040*/ 	.word	0x00000000
        /*0044*/ 	.short	0x0002
        /*0046*/ 	.short	0x0010
        /*0048*/ 	.byte	0x00, 0xf0, 0x21, 0x00


	//----- nvinfo : EIATTR_KPARAM_INFO
	.align		4
.L_96:
        /*004c*/ 	.byte	0x04, 0x17
        /*004e*/ 	.short	(.L_98 - .L_97)
.L_97:
        /*0050*/ 	.word	0x00000000
        /*0054*/ 	.short	0x0001
        /*0056*/ 	.short	0x0008
        /*0058*/ 	.byte	0x00, 0xf0, 0x21, 0x00


	//----- nvinfo : EIATTR_KPARAM_INFO
	.align		4
.L_98:
        /*005c*/ 	.byte	0x04, 0x17
        /*005e*/ 	.short	(.L_100 - .L_99)
.L_99:
        /*0060*/ 	.word	0x00000000
        /*0064*/ 	.short	0x0000
        /*0066*/ 	.short	0x0000
        /*0068*/ 	.byte	0x00, 0xf0, 0x21, 0x00


	//----- nvinfo : EIATTR_MAXREG_COUNT
	.align		4
.L_100:
        /*006c*/ 	.byte	0x03, 0x1b
        /*006e*/ 	.short	0x00ff


	//----- nvinfo : EIATTR_NUM_BARRIERS
	.align		4
        /*0070*/ 	.byte	0x02, 0x4c
        /*0072*/ 	.byte	0x01
	.zero		1


	//----- nvinfo : EIATTR_MERCURY_ISA_VERSION
	.align		4
        /*0074*/ 	.byte	0x03, 0x5f
        /*0076*/ 	.short	0x0000


	//----- nvinfo : EIATTR_COOP_GROUP_MASK_REGIDS
	.align		4
        /*0078*/ 	.byte	0x04, 0x29
        /*007a*/ 	.short	(.L_102 - .L_101)


	//   ....[0]....
.L_101:
        /*007c*/ 	.word	0xffffffff


	//   ....[1]....
        /*0080*/ 	.word	0xffffffff


	//   ....[2]....
        /*0084*/ 	.word	0xffffffff


	//   ....[3]....
        /*0088*/ 	.word	0xffffffff


	//   ....[4]....
        /*008c*/ 	.word	0xffffffff


	//   ....[5]....
        /*0090*/ 	.word	0xffffffff


	//   ....[6]....
        /*0094*/ 	.word	0xffffffff


	//   ....[7]....
        /*0098*/ 	.word	0xffffffff


	//   ....[8]....
        /*009c*/ 	.word	0xffffffff


	//   ....[9]....
        /*00a0*/ 	.word	0xffffffff


	//   ....[10]....
        /*00a4*/ 	.word	0xffffffff


	//----- nvinfo : EIATTR_COOP_GROUP_INSTR_OFFSETS
	.align		4
.L_102:
        /*00a8*/ 	.byte	0x04, 0x28
        /*00aa*/ 	.short	(.L_104 - .L_103)


	//   ....[0]....
.L_103:
        /*00ac*/ 	.word	0x00000360


	//   ....[1]....
        /*00b0*/ 	.word	0x00000380


	//   ....[2]....
        /*00b4*/ 	.word	0x000003c0


	//   ....[3]....
        /*00b8*/ 	.word	0x000003d0


	//   ....[4]....
        /*00bc*/ 	.word	0x00000410


	//   ....[5]....
        /*00c0*/ 	.word	0x00000420


	//   ....[6]....
        /*00c4*/ 	.word	0x00000480


	//   ....[7]....
        /*00c8*/ 	.word	0x000004a0


	//   ....[8]....
        /*00cc*/ 	.word	0x000004e0


	//   ....[9]....
        /*00d0*/ 	.word	0x00000500


	//   ....[10]....
        /*00d4*/ 	.word	0x00000550


	//----- nvinfo : EIATTR_EXIT_INSTR_OFFSETS
	.align		4
.L_104:
        /*00d8*/ 	.byte	0x04, 0x1c
        /*00da*/ 	.short	(.L_106 - .L_105)


	//   ....[0]....
.L_105:
        /*00dc*/ 	.word	0x000012c0


	//   ....[1]....
        /*00e0*/ 	.word	0x00001310


	//----- nvinfo : EIATTR_CRS_STACK_SIZE
	.align		4
.L_106:
        /*00e4*/ 	.byte	0x04, 0x1e
        /*00e6*/ 	.short	(.L_108 - .L_107)
.L_107:
        /*00e8*/ 	.word	0x00000000
.L_108:


//--------------------- .nv.info._ZN17fastertransformer37int8WeightPerChannelLdkMultiplicationILi1ELi2EEEvPK5char4PKNS_5half4EPKfPvi --------------------------
	.section	.nv.info._ZN17fastertransformer37int8WeightPerChannelLdkMultiplicationILi1ELi2EEEvPK5char4PKNS_5half4EPKfPvi,"",@"SHT_CUDA_INFO"
	.sectionflags	@""
	.align	4


	//----- nvinfo : EIATTR_CUDA_API_VERSION
	.align		4
        /*0000*/ 	.byte	0x04, 0x37
        /*0002*/ 	.short	(.L_110 - .L_109)
.L_109:
        /*0004*/ 	.word	0x00000082


	//----- nvinfo : EIATTR_SW2861232_WAR
	.align		4
.L_110:
        /*0008*/ 	.byte	0x01, 0x35
	.zero		2


	//----- nvinfo : EIATTR_PARAM_CBANK
	.align		4
        /*000c*/ 	.byte	0x04, 0x0a
        /*000e*/ 	.short	(.L_112 - .L_111)
	.align		4
.L_111:
        /*0010*/ 	.word	index@(.nv.constant0._ZN17fastertransformer37int8WeightPerChannelLdkMultiplicationILi1ELi2EEEvPK5char4PKNS_5half4EPKfPvi)
        /*0014*/ 	.short	0x0160
        /*0016*/ 	.short	0x0024


	//----- nvinfo : EIATTR_CBANK_PARAM_SIZE
	.align		4
.L_112:
        /*0018*/ 	.byte	0x03, 0x19
        /*001a*/ 	.short	0x0024


	//----- nvinfo : EIATTR_KPARAM_INFO
	.align		4
        /*001c*/ 	.byte	0x04, 0x17
        /*001e*/ 	.short	(.L_114 - .L_113)
.L_113:
        /*0020*/ 	.word	0x00000000
        /*0024*/ 	.short	0x0004
        /*0026*/ 	.short	0x0020
        /*0028*/ 	.byte	0x00, 0xf0, 0x11, 0x00


	//----- nvinfo : EIATTR_KPARAM_INFO
	.align		4
.L_114:
        /*002c*/ 	.byte	0x04, 0x17
        /*002e*/ 	.short	(.L_116 - .L_115)
.L_115:
        /*0030*/ 	.word	0x00000000
        /*0034*/ 	.short	0x0003
        /*0036*/ 	.short	0x0018
        /*0038*/ 	.byte	0x00, 0xf0, 0x21, 0x00


	//----- nvinfo : EIATTR_KPARAM_INFO
	.align		4
.L_116:
        /*003c*/ 	.byte	0x04, 0x17
        /*003e*/ 	.short	(.L_118 - .L_117)
.L_117:
        /*0040*/ 	.word	0x00000000
        /*0044*/ 	.short	0x0002
        /*0046*/ 	.short	0x0010
        /*0048*/ 	.byte	0x00, 0xf0, 0x21, 0x00


	//----- nvinfo : EIATTR_KPARAM_INFO
	.align		4
.L_118:
        /*004c*/ 	.byte	0x04, 0x17
        /*004e*/ 	.short	(.L_120 - .L_119)
.L_119:
        /*0050*/ 	.word	0x00000000
        /*0054*/ 	.short	0x0001
        /*0056*/ 	.short	0x0008
        /*0058*/ 	.byte	0x00, 0xf0, 0x21, 0x00


	//----- nvinfo : EIATTR_KPARAM_INFO
	.align		4
.L_120:
        /*005c*/ 	.byte	0x04, 0x17
        /*005e*/ 	.short	(.L_122 - .L_121)
.L_121:
        /*0060*/ 	.word	0x00000000
        /*0064*/ 	.short	0x0000
        /*0066*/ 	.short	0x0000
        /*0068*/ 	.byte	0x00, 0xf0, 0x21, 0x00


	//----- nvinfo : EIATTR_MAXREG_COUNT
	.align		4
.L_122:
        /*006c*/ 	.byte	0x03, 0x1b
        /*006e*/ 	.short	0x00ff


	//----- nvinfo : EIATTR_NUM_BARRIERS
	.align		4
        /*0070*/ 	.byte	0x02, 0x4c
        /*0072*/ 	.byte	0x01
	.zero		1


	//----- nvinfo : EIATTR_MERCURY_ISA_VERSION
	.align		4
        /*0074*/ 	.byte	0x03, 0x5f
        /*0076*/ 	.short	0x0000


	//----- nvinfo : EIATTR_COOP_GROUP_MASK_REGIDS
	.align		4
        /*0078*/ 	.byte	0x04, 0x29
        /*007a*/ 	.short	(.L_124 - .L_123)


	//   ....[0]....
.L_123:
        /*007c*/ 	.word	0xffffffff


	//   ....[1]....
        /*0080*/ 	.word	0xffffffff


	//   ....[2]....
        /*0084*/ 	.word	0xffffffff


	//   ....[3]....
        /*0088*/ 	.word	0xffffffff


	//   ....[4]....
        /*008c*/ 	.word	0xffffffff


	//   ....[5]....
        /*0090*/ 	.word	0xffffffff


	//   ....[6]....
        /*0094*/ 	.word	0xffffffff


	//   ....[7]....
        /*0098*/ 	.word	0xffffffff


	//   ....[8]....
        /*009c*/ 	.word	0xffffffff


	//   ....[9]....
        /*00a0*/ 	.word	0xffffffff


	//   ....[10]....
        /*00a4*/ 	.word	0xffffffff


	//----- nvinfo : EIATTR_COOP_GROUP_INSTR_OFFSETS
	.align		4
.L_124:
        /*00a8*/ 	.byte	0x04, 0x28
        /*00aa*/ 	.short	(.L_126 - .L_125)


	//   ....[0]....
.L_125:
        /*00ac*/ 	.word	0x00000440


	//   ....[1]....
        /*00b0*/ 	.word	0x00000460


	//   ....[2]....
        /*00b4*/ 	.word	0x000004a0


	//   ....[3]....
        /*00b8*/ 	.word	0x000004b0


	//   ....[4]....
        /*00bc*/ 	.word	0x000004f0


	//   ....[5]....
        /*00c0*/ 	.word	0x00000500


	//   ....[6]....
        /*00c4*/ 	.word	0x00000540


	//   ....[7]....
        /*00c8*/ 	.word	0x00000570


	//   ....[8]....
        /*00cc*/ 	.word	0x000005c0


	//   ....[9]....
        /*00d0*/ 	.word	0x000005e0


	//   ....[10]....
        /*00d4*/ 	.word	0x00000630


	//----- nvinfo : EIATTR_EXIT_INSTR_OFFSETS
	.align		4
.L_126:
        /*00d8*/ 	.byte	0x04, 0x1c
        /*00da*/ 	.short	(.L_128 - .L_127)


	//   ....[0]....
.L_127:
        /*00dc*/ 	.word	0x000013b0


	//   ....[1]....
        /*00e0*/ 	.word	0x00001480


	//----- nvinfo : EIATTR_CRS_STACK_SIZE
	.align		4
.L_128:
        /*00e4*/ 	.byte	0x04, 0x1e
        /*00e6*/ 	.short	(.L_130 - .L_129)
.L_129:
        /*00e8*/ 	.word	0x00000000
.L_130:


//--------------------- .nv.callgraph             --------------------------
	.section	.nv.callgraph,"",@"SHT_CUDA_CALLGRAPH"
	.align	4
	.sectionentsize	8
	.align		4
        /*0000*/ 	.word	0x00000000
	.align		4
        /*0004*/ 	.word	0xffffffff
	.align		4
        /*0008*/ 	.word	0x00000000
	.align		4
        /*000c*/ 	.word	0xfffffffe
	.align		4
        /*0010*/ 	.word	0x00000000
	.align		4
        /*0014*/ 	.word	0xfffffffd
	.align		4
        /*0018*/ 	.word	0x00000000
	.align		4
        /*001c*/ 	.word	0xfffffffc


//--------------------- .nv.rel.action            --------------------------
	.section	.nv.rel.action,"",@"SHT_CUDA_RELOCINFO"
	.align	8
	.sectionentsize	8
        /*0000*/ 	.byte	0x73, 0x00, 0x00, 0x00, 0x00, 0x00, 0x00, 0x00, 0x00, 0x00, 0x00, 0x11, 0x25, 0x00, 0x05, 0x36


//--------------------- .nv.constant4             --------------------------
	.section	.nv.constant4,"a",@progbits
	.align	8
	.align		8
.nv.constant4:
        /*0000*/ 	.dword	precalc_xorwow_matrix
	.align		8
        /*0008*/ 	.dword	precalc_xorwow_offset_matrix
	.align		8
        /*0010*/ 	.dword	mrg32k3aM1
	.align		8
        /*0018*/ 	.dword	mrg32k3aM2
	.align		8
        /*0020*/ 	.dword	mrg32k3aM1SubSeq
	.align		8
        /*0028*/ 	.dword	mrg32k3aM2SubSeq
	.align		8
        /*0030*/ 	.dword	mrg32k3aM1Seq
	.align		8
        /*0038*/ 	.dword	mrg32k3aM2Seq
	.align		8
        /*0040*/ 	.dword	_ZN67_INTERNAL_db7f6010_31_matrix_vector_multiplication_cu_25fb83d6_31894cuda3std3__469_GLOBAL__N__db7f6010_31_matrix_vector_multiplication_cu_25fb83d6_31896ignoreE
	.align		8
        /*0048*/ 	.dword	_ZN67_INTERNAL_db7f6010_31_matrix_vector_multiplication_cu_25fb83d6_31894cuda3std3__45__cpo5beginE
	.align		8
        /*0050*/ 	.dword	_ZN67_INTERNAL_db7f6010_31_matrix_vector_multiplication_cu_25fb83d6_31894cuda3std3__45__cpo3endE
	.align		8
        /*0058*/ 	.dword	_ZN67_INTERNAL_db7f6010_31_matrix_vector_multiplication_cu_25fb83d6_31894cuda3std3__45__cpo6cbeginE
	.align		8
        /*0060*/ 	.dword	_ZN67_INTERNAL_db7f6010_31_matrix_vector_multiplication_cu_25fb83d6_31894cuda3std3__45__cpo4cendE
	.align		8
        /*0068*/ 	.dword	_ZN67_INTERNAL_db7f6010_31_matrix_vector_multiplication_cu_25fb83d6_31894cuda3std3__419piecewise_constructE
	.align		8
        /*0070*/ 	.dword	_ZN67_INTERNAL_db7f6010_31_matrix_vector_multiplication_cu_25fb83d6_31894cuda3std3__48in_placeE
	.align		8
        /*0078*/ 	.dword	_ZN67_INTERNAL_db7f6010_31_matrix_vector_multiplication_cu_25fb83d6_31894cuda3std6ranges3__45__cpo4swapE
	.align		8
        /*0080*/ 	.dword	_ZN67_INTERNAL_db7f6010_31_matrix_vector_multiplication_cu_25fb83d6_31894cuda3std6ranges3__45__cpo9iter_moveE
	.align		8
        /*0088*/ 	.dword	_ZN67_INTERNAL_db7f6010_31_matrix_vector_multiplication_cu_25fb83d6_31894cuda3std6ranges3__45__cpo7advanceE


//--------------------- .nv.constant3             --------------------------
	.section	.nv.constant3,"a",@progbits
	.align	8
.nv.constant3:
	.type		__cr_lgamma_table,@object
	.size		__cr_lgamma_table,(.L_8 - __cr_lgamma_table)
__cr_lgamma_table:
        /*0000*/ 	.byte	0x00, 0x00, 0x00, 0x00, 0x00, 0x00, 0x00, 0x00, 0x00, 0x00, 0x00, 0x00, 0x00, 0x00, 0x00, 0x00
        /*0010*/ 	.byte	0xef, 0x39, 0xfa, 0xfe, 0x42, 0x2e, 0xe6, 0x3f, 0x02, 0x20, 0x2a, 0xfa, 0x0b, 0xab, 0xfc, 0x3f
        /*0020*/ 	.byte	0xf9, 0x2c, 0x92, 0x7c, 0xa7, 0x6c, 0x09, 0x40, 0xc9, 0x79, 0x44, 0x3c, 0x64, 0x26, 0x13, 0x40
        /*0030*/ 	.byte	0xca, 0x01, 0xcf, 0x3a, 0x27, 0x51, 0x1a, 0x40, 0x30, 0xcc, 0x2d, 0xf3, 0xe1, 0x0c, 0x21, 0x40
        /*0040*/ 	.byte	0x0d, 0xb7, 0xfc, 0x82, 0x8e, 0x35, 0x25, 0x40
.L_8:


//--------------------- .nv.constant0._ZN17fastertransformer37int8WeightPerChannelLdkMultiplicationILi2ELi2EEEvPK5char4PK6float4PKfPvi --------------------------
	.section	.nv.constant0._ZN17fastertransformer37int8WeightPerChannelLdkMultiplicationILi2ELi2EEEvPK5char4PK6float4PKfPvi,"a",@progbits
	.sectionflags	@""
	.align	4
.nv.constant0._ZN17fastertransformer37int8WeightPerChannelLdkMultiplicationILi2ELi2EEEvPK5char4PK6float4PKfPvi:
	.zero		388


//--------------------- .nv.constant0._ZN17fastertransformer37int8WeightPerChannelLdkMultiplicationILi2ELi2EEEvPK5char4PKNS_5half4EPKfPvi --------------------------
	.section	.nv.constant0._ZN17fastertransformer37int8WeightPerChannelLdkMultiplicationILi2ELi2EEEvPK5char4PKNS_5half4EPKfPvi,"a",@progbits
	.sectionflags	@""
	.align	4
.nv.constant0._ZN17fastertransformer37int8WeightPerChannelLdkMultiplicationILi2ELi2EEEvPK5char4PKNS_5half4EPKfPvi:
	.zero		388


//--------------------- .nv.constant0._ZN17fastertransformer37int8WeightPerChannelLdkMultiplicationILi1ELi2EEEvPK5char4PK6float4PKfPvi --------------------------
	.section	.nv.constant0._ZN17fastertransformer37int8WeightPerChannelLdkMultiplicationILi1ELi2EEEvPK5char4PK6float4PKfPvi,"a",@progbits
	.sectionflags	@""
	.align	4
.nv.constant0._ZN17fastertransformer37int8WeightPerChannelLdkMultiplicationILi1ELi2EEEvPK5char4PK6float4PKfPvi:
	.zero		388


//--------------------- .nv.constant0._ZN17fastertransformer37int8WeightPerChannelLdkMultiplicationILi1ELi2EEEvPK5char4PKNS_5half4EPKfPvi --------------------------
	.section	.nv.constant0._ZN17fastertransformer37int8WeightPerChannelLdkMultiplicationILi1ELi2EEEvPK5char4PKNS_5half4EPKfPvi,"a",@progbits
	.sectionflags	@""
	.align	4
.nv.constant0._ZN17fastertransformer37int8WeightPerChannelLdkMultiplicationILi1ELi2EEEvPK5char4PKNS_5half4EPKfPvi:
	.zero		388


//--------------------- .text._ZN17fastertransformer37int8WeightPerChannelLdkMultiplicationILi2ELi2EEEvPK5char4PK6float4PKfPvi --------------------------
	.section	.text._ZN17fastertransformer37int8WeightPerChannelLdkMultiplicationILi2ELi2EEEvPK5char4PK6float4PKfPvi,"ax",@progbits
	.sectioninfo	@"SHI_REGISTERS=36"
	.align	128
        .global         _ZN17fastertransformer37int8WeightPerChannelLdkMultiplicationILi2ELi2EEEvPK5char4PK6float4PKfPvi
        .type           _ZN17fastertransformer37int8WeightPerChannelLdkMultiplicationILi2ELi2EEEvPK5char4PK6float4PKfPvi,@function
        .size           _ZN17fastertransformer37int8WeightPerChannelLdkMultiplicationILi2ELi2EEEvPK5char4PK6float4PKfPvi,(.L_x_94 - _ZN17fastertransformer37int8WeightPerChannelLdkMultiplicationILi2ELi2EEEvPK5char4PK6float4PKfPvi)
        .other          _ZN17fastertransformer37int8WeightPerChannelLdkMultiplicationILi2ELi2EEEvPK5char4PK6float4PKfPvi,@"STO_CUDA_ENTRY STV_DEFAULT"
_ZN17fastertransformer37int8WeightPerChannelLdkMultiplicationILi2ELi2EEEvPK5char4PK6float4PKfPvi:
.text._ZN17fastertransformer37int8WeightPerChannelLdkMultiplicationILi2ELi2EEEvPK5char4PK6float4PKfPvi:
[----:B------:R-:W-:Y:S02]  /*0000*/  MOV R1, c[0x0][0x28] ;  /* 0x00000a0000017a02 */ /* 0x000fe40000000f00 */
[----:B------:R-:W0:Y:S01]  /*0010*/  S2R R0, SR_TID.X ;  /* 0x0000000000007919 */ /* 0x000e220000002100 */
[----:B------:R-:W-:Y:S01]  /*0020*/  ULDC.64 UR6, c[0x0][0x118] ;  /* 0x0000460000067ab9 */ /* 0x000fe20000000a00 */
[----:B------:R-:W-:Y:S02]  /*0030*/  BSSY B0, `(.L_x_0) ;  /* 0x0000042000007945 */ /* 0x000fe40003800000 */
[----:B------:R-:W1:Y:S01]  /*0040*/  S2R R2, SR_CTAID.X ;  /* 0x0000000000027919 */ /* 0x000e620000002500 */
[----:B0-----:R-:W-:Y:S02]  /*0050*/  ISETP.GE.AND P0, PT, R0, c[0x0][0x180], PT ;  /* 0x0000600000007a0c */ /* 0x001fe40003f06270 */
[----:B-1----:R-:W-:-:S11]  /*0060*/  SHF.R.S32.HI R3, RZ, 0x1f, R2 ;  /* 0x0000001fff037819 */ /* 0x002fd60000011402 */
[----:B------:R-:W-:Y:S01]  /*0070*/  @P0 CS2R R14, SRZ ;  /* 0x00000000000e0805 */ /* 0x000fe2000001ff00 */
[----:B------:R-:W-:Y:S01]  /*0080*/  @P0 CS2R R12, SRZ ;  /* 0x00000000000c0805 */ /* 0x000fe2000001ff00 */
[----:B------:R-:W-:Y:S05]  /*0090*/  @P0 BRA `(.L_x_1) ;  /* 0x000003b000000947 */ /* 0x000fea0003800000 */
[----:B------:R-:W-:-:S04]  /*00a0*/  LEA R4, P0, R2, c[0x0][0x170], 0x3 ;  /* 0x00005c0002047a11 */ /* 0x000fc800078018ff */
[----:B------:R-:W-:-:S05]  /*00b0*/  LEA.HI.X R5, R2, c[0x0][0x174], R3, 0x3, P0 ;  /* 0x00005d0002057a11 */ /* 0x000fca00000f1c03 */
[----:B------:R0:W5:Y:S04]  /*00c0*/  LDG.E R16, [R4.64] ;  /* 0x0000000604107981 */ /* 0x000168000c1e1900 */
[----:B------:R0:W5:Y:S01]  /*00d0*/  LDG.E R17, [R4.64+0x4] ;  /* 0x0000040604117981 */ /* 0x000162000c1e1900 */
[----:B------:R-:W-:Y:S01]  /*00e0*/  MOV R18, c[0x0][0x180] ;  /* 0x0000600000127a02 */ /* 0x000fe20000000f00 */
[----:B------:R-:W-:Y:S01]  /*00f0*/  IMAD R22, R2, c[0x0][0x180], RZ ;  /* 0x0000600002167a24 */ /* 0x000fe200078e02ff */
[----:B------:R-:W-:Y:S01]  /*0100*/  CS2R R14, SRZ ;  /* 0x00000000000e7805 */ /* 0x000fe2000001ff00 */
[----:B------:R-:W-:Y:S01]  /*0110*/  CS2R R12, SRZ ;  /* 0x00000000000c7805 */ /* 0x000fe2000001ff00 */
[----:B------:R-:W-:Y:S02]  /*0120*/  SHF.R.S32.HI R7, RZ, 0x1f, R18 ;  /* 0x0000001fff077819 */ /* 0x000fe40000011412 */
[----:B------:R-:W-:-:S02]  /*0130*/  MOV R19, R0 ;  /* 0x0000000000137202 */ /* 0x000fc40000000f00 */
[----:B------:R-:W-:Y:S02]  /*0140*/  SHF.L.U32 R22, R22, 0x1, RZ ;  /* 0x0000000116167819 */ /* 0x000fe400000006ff */
[C-C-:B------:R-:W-:Y:S02]  /*0150*/  SHF.L.U64.HI R21, R18.reuse, 0x2, R7.reuse ;  /* 0x0000000212157819 */ /* 0x140fe40000010207 */
[----:B0-----:R-:W-:Y:S02]  /*0160*/  SHF.L.U64.HI R20, R18, 0x4, R7 ;  /* 0x0000000412147819 */ /* 0x001fe40000010207 */
.L_x_2:
[----:B------:R-:W-:Y:S02]  /*0170*/  SHF.R.S32.HI R5, RZ, 0x1f, R19 ;  /* 0x0000001fff057819 */ /* 0x000fe40000011413 */
[----:B------:R-:W-:-:S04]  /*0180*/  IADD3 R4, P0, R22, R19, RZ ;  /* 0x0000001316047210 */ /* 0x000fc80007f1e0ff */
[----:B------:R-:W-:Y:S02]  /*0190*/  LEA.HI.X.SX32 R5, R22, R5, 0x1, P0 ;  /* 0x0000000516057211 */ /* 0x000fe400000f0eff */
[----:B------:R-:W-:-:S04]  /*01a0*/  LEA R28, P0, R4, c[0x0][0x160], 0x2 ;  /* 0x00005800041c7a11 */ /* 0x000fc800078010ff */
[----:B------:R-:W-:Y:S01]  /*01b0*/  LEA.HI.X R29, R4, c[0x0][0x164], R5, 0x2, P0 ;  /* 0x00005900041d7a11 */ /* 0x000fe200000f1405 */
[----:B------:R-:W-:Y:S01]  /*01c0*/  HFMA2.MMA R4, -RZ, RZ, 0, 9.5367431640625e-07 ;  /* 0x00000010ff047435 */ /* 0x000fe200000001ff */
[----:B------:R-:W-:-:S03]  /*01d0*/  LEA R30, P0, R18, R28, 0x2 ;  /* 0x0000001c121e7211 */ /* 0x000fc600078010ff */
[----:B------:R-:W2:Y:S01]  /*01e0*/  LDG.E R33, [R28.64] ;  /* 0x000000061c217981 */ /* 0x000ea2000c1e1900 */
[----:B------:R-:W-:-:S05]  /*01f0*/  IADD3.X R31, R29, R21, RZ, P0, !PT ;  /* 0x000000151d1f7210 */ /* 0x000fca00007fe4ff */
[----:B------:R-:W-:Y:S01]  /*0200*/  IMAD.WIDE R4, R19, R4, c[0x0][0x168] ;  /* 0x00005a0013047625 */ /* 0x000fe200078e0204 */
[----:B------:R-:W3:Y:S04]  /*0210*/  LDG.E R31, [R30.64] ;  /* 0x000000061e1f7981 */ /* 0x000ee8000c1e1900 */
[----:B------:R-:W-:-:S04]  /*0220*/  LEA R8, P0, R18, R4, 0x4 ;  /* 0x0000000412087211 */ /* 0x000fc800078020ff */
[----:B------:R-:W-:Y:S02]  /*0230*/  IADD3.X R9, R5, R20, RZ, P0, !PT ;  /* 0x0000001405097210 */ /* 0x000fe400007fe4ff */
[----:B------:R-:W4:Y:S04]  /*0240*/  LDG.E.128 R4, [R4.64] ;  /* 0x0000000604047981 */ /* 0x000f28000c1e1d00 */
[----:B------:R-:W4:Y:S01]  /*0250*/  LDG.E.128 R8, [R8.64] ;  /* 0x0000000608087981 */ /* 0x000f22000c1e1d00 */
[----:B------:R-:W-:-:S04]  /*0260*/  IADD3 R19, R19, c[0x0][0x0], RZ ;  /* 0x0000000013137a10 */ /* 0x000fc80007ffe0ff */
[----:B------:R-:W-:Y:S01]  /*0270*/  ISETP.GE.AND P0, PT, R19, c[0x0][0x180], PT ;  /* 0x0000600013007a0c */ /* 0x000fe20003f06270 */
[----:B--2---:R-:W4:Y:S08]  /*0280*/  I2F.S8 R32, R33.B1 ;  /* 0x1000002100207306 */ /* 0x004f300000001400 */
[----:B---3--:R-:W0:Y:S08]  /*0290*/  I2F.S8 R30, R31.B1 ;  /* 0x1000001f001e7306 */ /* 0x008e300000001400 */
[----:B------:R-:W1:Y:S08]  /*02a0*/  I2F.S8 R27, R33 ;  /* 0x00000021001b7306 */ /* 0x000e700000001400 */
[----:B------:R-:W2:Y:S08]  /*02b0*/  I2F.S8 R29, R31 ;  /* 0x0000001f001d7306 */ /* 0x000eb00000001400 */
[----:B------:R-:W3:Y:S01]  /*02c0*/  I2F.S8 R25, R33.B2 ;  /* 0x2000002100197306 */ /* 0x000ee20000001400 */
[----:B----4-:R-:W-:-:S07]  /*02d0*/  FMUL.FTZ R28, R5, R32 ;  /* 0x00000020051c7220 */ /* 0x010fce0000410000 */
[----:B------:R-:W4:Y:S01]  /*02e0*/  I2F.S8 R23, R31.B2 ;  /* 0x2000001f00177306 */ /* 0x000f220000001400 */
[----:B0-----:R-:W-:Y:S02]  /*02f0*/  FMUL.FTZ R5, R5, R30 ;  /* 0x0000001e05057220 */ /* 0x001fe40000410000 */
[----:B------:R-:W-:-:S05]  /*0300*/  FMUL.FTZ R32, R9, R32 ;  /* 0x0000002009207220 */ /* 0x000fca0000410000 */
[----:B------:R-:W0:Y:S01]  /*0310*/  I2F.S8 R26, R33.B3 ;  /* 0x30000021001a7306 */ /* 0x000e220000001400 */
[----:B------:R-:W-:-:S07]  /*0320*/  FMUL.FTZ R9, R9, R30 ;  /* 0x0000001e09097220 */ /* 0x000fce0000410000 */
[----:B------:R-:W0:Y:S01]  /*0330*/  I2F.S8 R24, R31.B3 ;  /* 0x3000001f00187306 */ /* 0x000e220000001400 */
[C---:B-1----:R-:W-:Y:S02]  /*0340*/  FFMA.FTZ R28, R4.reuse, R27, R28 ;  /* 0x0000001b041c7223 */ /* 0x042fe4000001001c */
[----:B--2---:R-:W-:Y:S02]  /*0350*/  FFMA.FTZ R5, R4, R29, R5 ;  /* 0x0000001d04057223 */ /* 0x004fe40000010005 */
[C---:B------:R-:W-:Y:S02]  /*0360*/  FFMA.FTZ R32, R8.reuse, R27, R32 ;  /* 0x0000001b08207223 */ /* 0x040fe40000010020 */
[----:B------:R-:W-:Y:S02]  /*0370*/  FFMA.FTZ R9, R8, R29, R9 ;  /* 0x0000001d08097223 */ /* 0x000fe40000010009 */
[C---:B---3--:R-:W-:Y:S02]  /*0380*/  FFMA.FTZ R28, R6.reuse, R25, R28 ;  /* 0x00000019061c7223 */ /* 0x048fe4000001001c */
[----:B----4-:R-:W-:-:S02]  /*0390*/  FFMA.FTZ R5, R6, R23, R5 ;  /* 0x0000001706057223 */ /* 0x010fc40000010005 */
[C---:B------:R-:W-:Y:S02]  /*03a0*/  FFMA.FTZ R32, R10.reuse, R25, R32 ;  /* 0x000000190a207223 */ /* 0x040fe40000010020 */
[----:B------:R-:W-:Y:S02]  /*03b0*/  FFMA.FTZ R9, R10, R23, R9 ;  /* 0x000000170a097223 */ /* 0x000fe40000010009 */
[C---:B0-----:R-:W-:Y:S02]  /*03c0*/  FFMA.FTZ R28, R7.reuse, R26, R28 ;  /* 0x0000001a071c7223 */ /* 0x041fe4000001001c */
[----:B------:R-:W-:Y:S02]  /*03d0*/  FFMA.FTZ R7, R7, R24, R5 ;  /* 0x0000001807077223 */ /* 0x000fe40000010005 */
[C---:B------:R-:W-:Y:S02]  /*03e0*/  FFMA.FTZ R5, R11.reuse, R26, R32 ;  /* 0x0000001a0b057223 */ /* 0x040fe40000010020 */
[----:B------:R-:W-:-:S02]  /*03f0*/  FFMA.FTZ R24, R11, R24, R9 ;  /* 0x000000180b187223 */ /* 0x000fc40000010009 */
[C---:B-----5:R-:W-:Y:S02]  /*0400*/  FFMA.FTZ R15, R16.reuse, R28, R15 ;  /* 0x0000001c100f7223 */ /* 0x060fe4000001000f */
[C---:B------:R-:W-:Y:S02]  /*0410*/  FFMA.FTZ R14, R17.reuse, R7, R14 ;  /* 0x00000007110e7223 */ /* 0x040fe4000001000e */
[----:B------:R-:W-:Y:S02]  /*0420*/  FFMA.FTZ R12, R16, R5, R12 ;  /* 0x00000005100c7223 */ /* 0x000fe4000001000c */
[----:B------:R-:W-:Y:S01]  /*0430*/  FFMA.FTZ R13, R17, R24, R13 ;  /* 0x00000018110d7223 */ /* 0x000fe2000001000d */
[----:B------:R-:W-:Y:S05]  /*0440*/  @!P0 BRA `(.L_x_2) ;  /* 0xfffffd2000008947 */ /* 0x000fea000383ffff */
.L_x_1:
[----:B------:R-:W-:Y:S05]  /*0450*/  BSYNC B0 ;  /* 0x0000000000007941 */ /* 0x000fea0003800000 */
.L_x_0:
[----:B------:R-:W0:Y:S01]  /*0460*/  SHFL.BFLY PT, R4, R15, 0x10, 0x1f ;  /* 0x0e001f000f047f89 */ /* 0x000e2200000e0000 */
[----:B------:R-:W-:Y:S03]  /*0470*/  BSSY B0, `(.L_x_3) ;  /* 0x00000f4000007945 */ /* 0x000fe60003800000 */
[----:B------:R-:W1:Y:S04]  /*0480*/  SHFL.BFLY PT, R5, R14, 0x10, 0x1f ;  /* 0x0e001f000e057f89 */ /* 0x000e6800000e0000 */
[----:B------:R-:W2:Y:S01]  /*0490*/  S2R R17, SR_TID.Z ;  /* 0x0000000000117919 */ /* 0x000ea20000002300 */
[----:B0-----:R-:W-:-:S02]  /*04a0*/  FADD.FTZ R4, R4, R15 ;  /* 0x0000000f04047221 */ /* 0x001fc40000010000 */
[----:B-1----:R-:W-:-:S03]  /*04b0*/  FADD.FTZ R8, R5, R14 ;  /* 0x0000000e05087221 */ /* 0x002fc60000010000 */
[----:B------:R-:W0:Y:S04]  /*04c0*/  SHFL.BFLY PT, R5, R4, 0x8, 0x1f ;  /* 0x0d001f0004057f89 */ /* 0x000e2800000e0000 */
[----:B------:R-:W1:Y:S01]  /*04d0*/  SHFL.BFLY PT, R7, R8, 0x8, 0x1f ;  /* 0x0d001f0008077f89 */ /* 0x000e6200000e0000 */
[----:B0-----:R-:W-:-:S03]  /*04e0*/  FADD.FTZ R5, R4, R5 ;  /* 0x0000000504057221 */ /* 0x001fc60000010000 */
[----:B------:R-:W2:Y:S01]  /*04f0*/  S2R R4, SR_TID.Y ;  /* 0x0000000000047919 */ /* 0x000ea20000002200 */
[----:B-1----:R-:W-:-:S03]  /*0500*/  FADD.FTZ R9, R8, R7 ;  /* 0x0000000708097221 */ /* 0x002fc60000010000 */
[----:B------:R-:W0:Y:S04]  /*0510*/  SHFL.BFLY PT, R6, R5, 0x4, 0x1f ;  /* 0x0c801f0005067f89 */ /* 0x000e2800000e0000 */
[----:B------:R-:W1:Y:S01]  /*0520*/  SHFL.BFLY PT, R10, R9, 0x4, 0x1f ;  /* 0x0c801f00090a7f89 */ /* 0x000e6200000e0000 */
[----:B0-----:R-:W-:Y:S02]  /*0530*/  FADD.FTZ R6, R5, R6 ;  /* 0x0000000605067221 */ /* 0x001fe40000010000 */
[----:B--2---:R-:W-:Y:S01]  /*0540*/  IMAD R5, R17, c[0x0][0x4], R4 ;  /* 0x0000010011057a24 */ /* 0x004fe200078e0204 */
[----:B------:R-:W-:Y:S01]  /*0550*/  MOV R4, c[0x0][0x0] ;  /* 0x0000000000047a02 */ /* 0x000fe20000000f00 */
[----:B-1----:R-:W-:Y:S01]  /*0560*/  FADD.FTZ R10, R9, R10 ;  /* 0x0000000a090a7221 */ /* 0x002fe20000010000 */
[----:B------:R-:W0:Y:S01]  /*0570*/  SHFL.BFLY PT, R7, R6, 0x2, 0x1f ;  /* 0x0c401f0006077f89 */ /* 0x000e2200000e0000 */
[----:B------:R-:W-:-:S03]  /*0580*/  IMAD R5, R5, c[0x0][0x0], R0 ;  /* 0x0000000005057a24 */ /* 0x000fc600078e0200 */
[----:B------:R-:W1:Y:S02]  /*0590*/  SHFL.BFLY PT, R11, R10, 0x2, 0x1f ;  /* 0x0c401f000a0b7f89 */ /* 0x000e6400000e0000 */
[C---:B------:R-:W-:Y:S02]  /*05a0*/  ISETP.NE.AND P2, PT, R5.reuse, RZ, PT ;  /* 0x000000ff0500720c */ /* 0x040fe40003f45270 */
[----:B------:R-:W-:Y:S02]  /*05b0*/  SHF.L.U32 R9, R5, 0x2, RZ ;  /* 0x0000000205097819 */ /* 0x000fe400000006ff */
[----:B------:R-:W-:Y:S02]  /*05c0*/  ISETP.LT.AND P1, PT, RZ, c[0x0][0x0], !P2 ;  /* 0x00000000ff007a0c */ /* 0x000fe40005721270 */
[----:B------:R-:W-:Y:S02]  /*05d0*/  FSEL R15, R15, RZ, P2 ;  /* 0x000000ff0f0f7208 */ /* 0x000fe40001000000 */
[----:B------:R-:W-:Y:S01]  /*05e0*/  FSEL R14, R14, RZ, P2 ;  /* 0x000000ff0e0e7208 */ /* 0x000fe20001000000 */
[----:B0-----:R-:W-:Y:S01]  /*05f0*/  FADD.FTZ R7, R6, R7 ;  /* 0x0000000706077221 */ /* 0x001fe20000010000 */
[----:B------:R-:W-:Y:S01]  /*0600*/  LEA R6, R4, R9, 0x2 ;  /* 0x0000000904067211 */ /* 0x000fe200078e10ff */
[----:B-1----:R-:W-:-:S03]  /*0610*/  FADD.FTZ R11, R10, R11 ;  /* 0x0000000b0a0b7221 */ /* 0x002fc60000010000 */
[----:B------:R-:W0:Y:S04]  /*0620*/  SHFL.BFLY PT, R8, R7, 0x1, 0x1f ;  /* 0x0c201f0007087f89 */ /* 0x000e2800000e0000 */
[----:B------:R-:W1:Y:S01]  /*0630*/  SHFL.BFLY PT, R16, R11, 0x1, 0x1f ;  /* 0x0c201f000b107f89 */ /* 0x000e6200000e0000 */
[----:B0-----:R-:W-:Y:S01]  /*0640*/  FADD.FTZ R10, R7, R8 ;  /* 0x00000008070a7221 */ /* 0x001fe20000010000 */
[----:B------:R-:W-:Y:S01]  /*0650*/  HFMA2.MMA R7, -RZ, RZ, 0, 5.9604644775390625e-08 ;  /* 0x00000001ff077435 */ /* 0x000fe200000001ff */
[----:B------:R-:W-:Y:S01]  /*0660*/  IADD3 R8, R4, -0x1, RZ ;  /* 0xffffffff04087810 */ /* 0x000fe20007ffe0ff */
[----:B-1----:R-:W-:Y:S02]  /*0670*/  FADD.FTZ R9, R11, R16 ;  /* 0x000000100b097221 */ /* 0x002fe40000010000 */
[----:B------:R-:W-:Y:S01]  /*0680*/  STS [R5.X4], R10 ;  /* 0x0000000a05007388 */ /* 0x000fe20000004800 */
[----:B------:R-:W-:-:S03]  /*0690*/  LEA.HI R8, R8, 0x1, RZ, 0x1b ;  /* 0x0000000108087811 */ /* 0x000fc600078fd8ff */
[----:B------:R-:W-:Y:S02]  /*06a0*/  STS [R6], R9 ;  /* 0x0000000906007388 */ /* 0x000fe40000000800 */
[----:B------:R-:W-:Y:S02]  /*06b0*/  IADD3 R7, -R7, c[0x0][0x0], RZ ;  /* 0x0000000007077a10 */ /* 0x000fe40007ffe1ff */
[----:B------:R-:W-:Y:S06]  /*06c0*/  BAR.SYNC 0x0 ;  /* 0x0000000000007b1d */ /* 0x000fec0000000000 */
[----:B------:R-:W-:Y:S05]  /*06d0*/  @!P1 BRA `(.L_x_4) ;  /* 0x00000cd000009947 */ /* 0x000fea0003800000 */
[----:B------:R-:W-:Y:S01]  /*06e0*/  ISETP.GE.U32.AND P4, PT, R7, 0x60, PT ;  /* 0x000000600700780c */ /* 0x000fe20003f86070 */
[----:B------:R-:W-:Y:S01]  /*06f0*/  UMOV UR4, URZ ;  /* 0x0000003f00047c82 */ /* 0x000fe20008000000 */
[----:B------:R-:W-:-:S02]  /*0700*/  LOP3.LUT R10, R8, 0x3, RZ, 0xc0, !PT ;  /* 0x00000003080a7812 */ /* 0x000fc400078ec0ff */
[----:B------:R-:W-:-:S09]  /*0710*/  MOV R15, RZ ;  /* 0x000000ff000f7202 */ /* 0x000fd20000000f00 */
[----:B------:R-:W-:Y:S05]  /*0720*/  @!P4 BRA `(.L_x_5) ;  /* 0x000005600000c947 */ /* 0x000fea0003800000 */
[----:B------:R-:W-:Y:S01]  /*0730*/  LEA.HI R17, R7, -R10, RZ, 0x1b ;  /* 0x8000000a07117211 */ /* 0x000fe200078fd8ff */
[----:B------:R-:W-:Y:S01]  /*0740*/  UMOV UR4, URZ ;  /* 0x0000003f00047c82 */ /* 0x000fe20008000000 */
[----:B------:R-:W-:Y:S01]  /*0750*/  HFMA2.MMA R15, -RZ, RZ, 0, 0 ;  /* 0x00000000ff0f7435 */ /* 0x000fe200000001ff */
[----:B------:R-:W-:Y:S01]  /*0760*/  UMOV UR5, URZ ;  /* 0x0000003f00057c82 */ /* 0x000fe20008000000 */
[----:B------:R-:W-:-:S13]  /*0770*/  ISETP.GT.AND P0, PT, R17, -0x1, PT ;  /* 0xffffffff1100780c */ /* 0x000fda0003f04270 */
[----:B------:R-:W-:Y:S05]  /*0780*/  @!P0 BRA `(.L_x_6) ;  /* 0x0000043000008947 */ /* 0x000fea0003800000 */
[----:B------:R-:W-:Y:S02]  /*0790*/  IADD3 R9, R17, 0x1, RZ ;  /* 0x0000000111097810 */ /* 0x000fe40007ffe0ff */
[----:B------:R-:W-:Y:S02]  /*07a0*/  PLOP3.LUT P0, PT, PT, PT, PT, 0x80, 0x0 ;  /* 0x000000000000781c */ /* 0x000fe40003f0f070 */
[----:B------:R-:W-:-:S13]  /*07b0*/  ISETP.GT.AND P3, PT, R9, 0xc, PT ;  /* 0x0000000c0900780c */ /* 0x000fda0003f64270 */
[----:B------:R-:W-:Y:S05]  /*07c0*/  @!P3 BRA `(.L_x_7) ;  /* 0x000002600000b947 */ /* 0x000fea0003800000 */
[----:B------:R-:W-:Y:S02]  /*07d0*/  PLOP3.LUT P0, PT, PT, PT, PT, 0x8, 0x0 ;  /* 0x000000000000781c */ /* 0x000fe40003f0e170 */
.L_x_8:
[----:B------:R-:W0:Y:S01]  /*07e0*/  LDS R14, [UR5] ;  /* 0x00000005ff0e7984 */ /* 0x000e220008000800 */
[----:B------:R-:W-:Y:S01]  /*07f0*/  IADD3 R17, R17, -0x10, RZ ;  /* 0xfffffff011117810 */ /* 0x000fe20007ffe0ff */
[----:B------:R-:W-:Y:S02]  /*0800*/  UIADD3 UR4, UR4, 0x200, URZ ;  /* 0x0000020004047890 */ /* 0x000fe4000fffe03f */
[----:B------:R-:W1:Y:S01]  /*0810*/  LDS R11, [UR5+0x80] ;  /* 0x00008005ff0b7984 */ /* 0x000e620008000800 */
[----:B------:R-:W-:-:S03]  /*0820*/  ISETP.GT.AND P3, PT, R17, 0xb, PT ;  /* 0x0000000b1100780c */ /* 0x000fc60003f64270 */
[----:B------:R-:W2:Y:S04]  /*0830*/  LDS R16, [UR5+0x100] ;  /* 0x00010005ff107984 */ /* 0x000ea80008000800 */
[----:B------:R-:W3:Y:S04]  /*0840*/  LDS R18, [UR5+0x180] ;  /* 0x00018005ff127984 */ /* 0x000ee80008000800 */
[----:B------:R-:W4:Y:S04]  /*0850*/  LDS R20, [UR5+0x200] ;  /* 0x00020005ff147984 */ /* 0x000f280008000800 */
[----:B------:R-:W5:Y:S04]  /*0860*/  LDS R22, [UR5+0x280] ;  /* 0x00028005ff167984 */ /* 0x000f680008000800 */
[----:B------:R-:W5:Y:S04]  /*0870*/  LDS R24, [UR5+0x300] ;  /* 0x00030005ff187984 */ /* 0x000f680008000800 */
[----:B------:R-:W5:Y:S04]  /*0880*/  LDS R26, [UR5+0x380] ;  /* 0x00038005ff1a7984 */ /* 0x000f680008000800 */
[----:B------:R-:W5:Y:S04]  /*0890*/  LDS R28, [UR5+0x400] ;  /* 0x00040005ff1c7984 */ /* 0x000f680008000800 */
[----:B------:R-:W5:Y:S01]  /*08a0*/  LDS R9, [UR5+0x480] ;  /* 0x00048005ff097984 */ /* 0x000f620008000800 */
[----:B0-----:R-:W-:-:S03]  /*08b0*/  FADD.FTZ R14, R14, R15 ;  /* 0x0000000f0e0e7221 */ /* 0x001fc60000010000 */
[----:B------:R-:W0:Y:S01]  /*08c0*/  LDS R30, [UR5+0x500] ;  /* 0x00050005ff1e7984 */ /* 0x000e220008000800 */
[----:B-1----:R-:W-:-:S03]  /*08d0*/  FADD.FTZ R11, R14, R11 ;  /* 0x0000000b0e0b7221 */ /* 0x002fc60000010000 */
[----:B------:R-:W1:Y:S01]  /*08e0*/  LDS R14, [UR5+0x580] ;  /* 0x00058005ff0e7984 */ /* 0x000e620008000800 */
[----:B--2---:R-:W-:-:S03]  /*08f0*/  FADD.FTZ R11, R11, R16 ;  /* 0x000000100b0b7221 */ /* 0x004fc60000010000 */
[----:B------:R-:W2:Y:S01]  /*0900*/  LDS R16, [UR5+0x600] ;  /* 0x00060005ff107984 */ /* 0x000ea20008000800 */
[----:B---3--:R-:W-:-:S03]  /*0910*/  FADD.FTZ R11, R11, R18 ;  /* 0x000000120b0b7221 */ /* 0x008fc60000010000 */
[----:B------:R-:W3:Y:S01]  /*0920*/  LDS R18, [UR5+0x680] ;  /* 0x00068005ff127984 */ /* 0x000ee20008000800 */
[----:B----4-:R-:W-:-:S03]  /*0930*/  FADD.FTZ R11, R11, R20 ;  /* 0x000000140b0b7221 */ /* 0x010fc60000010000 */
[----:B------:R-:W4:Y:S01]  /*0940*/  LDS R20, [UR5+0x700] ;  /* 0x00070005ff147984 */ /* 0x000f220008000800 */
[----:B-----5:R-:W-:-:S03]  /*0950*/  FADD.FTZ R11, R11, R22 ;  /* 0x000000160b0b7221 */ /* 0x020fc60000010000 */
[----:B------:R-:W5:Y:S01]  /*0960*/  LDS R22, [UR5+0x780] ;  /* 0x00078005ff167984 */ /* 0x000f620008000800 */
[----:B------:R-:W-:Y:S01]  /*0970*/  UIADD3 UR5, UR5, 0x800, URZ ;  /* 0x0000080005057890 */ /* 0x000fe2000fffe03f */
[----:B------:R-:W-:-:S04]  /*0980*/  FADD.FTZ R11, R11, R24 ;  /* 0x000000180b0b7221 */ /* 0x000fc80000010000 */
[----:B------:R-:W-:-:S04]  /*0990*/  FADD.FTZ R11, R11, R26 ;  /* 0x0000001a0b0b7221 */ /* 0x000fc80000010000 */
[----:B------:R-:W-:-:S04]  /*09a0*/  FADD.FTZ R28, R11, R28 ;  /* 0x0000001c0b1c7221 */ /* 0x000fc80000010000 */
[----:B------:R-:W-:-:S04]  /*09b0*/  FADD.FTZ R9, R28, R9 ;  /* 0x000000091c097221 */ /* 0x000fc80000010000 */
[----:B0-----:R-:W-:-:S04]  /*09c0*/  FADD.FTZ R9, R9, R30 ;  /* 0x0000001e09097221 */ /* 0x001fc80000010000 */
[----:B-1----:R-:W-:-:S04]  /*09d0*/  FADD.FTZ R9, R9, R14 ;  /* 0x0000000e09097221 */ /* 0x002fc80000010000 */
[----:B--2---:R-:W-:-:S04]  /*09e0*/  FADD.FTZ R9, R9, R16 ;  /* 0x0000001009097221 */ /* 0x004fc80000010000 */
[----:B---3--:R-:W-:-:S04]  /*09f0*/  FADD.FTZ R9, R9, R18 ;  /* 0x0000001209097221 */ /* 0x008fc80000010000 */
[----:B----4-:R-:W-:-:S04]  /*0a00*/  FADD.FTZ R9, R9, R20 ;  /* 0x0000001409097221 */ /* 0x010fc80000010000 */
[----:B-----5:R-:W-:Y:S01]  /*0a10*/  FADD.FTZ R15, R9, R22 ;  /* 0x00000016090f7221 */ /* 0x020fe20000010000 */
[----:B------:R-:W-:Y:S05]  /*0a20*/  @P3 BRA `(.L_x_8) ;  /* 0xfffffdb000003947 */ /* 0x000fea000383ffff */
.L_x_7:
[----:B------:R-:W-:-:S04]  /*0a30*/  IADD3 R9, R17, 0x1, RZ ;  /* 0x0000000111097810 */ /* 0x000fc80007ffe0ff */
[----:B------:R-:W-:-:S13]  /*0a40*/  ISETP.GT.AND P3, PT, R9, 0x4, PT ;  /* 0x000000040900780c */ /* 0x000fda0003f64270 */
[----:B------:R-:W-:Y:S05]  /*0a50*/  @!P3 BRA `(.L_x_9) ;  /* 0x000001400000b947 */ /* 0x000fea0003800000 */
[----:B------:R-:W0:Y:S01]  /*0a60*/  LDS R14, [UR5] ;  /* 0x00000005ff0e7984 */ /* 0x000e220008000800 */
[----:B------:R-:W-:Y:S01]  /*0a70*/  PLOP3.LUT P0, PT, PT, PT, PT, 0x8, 0x0 ;  /* 0x000000000000781c */ /* 0x000fe20003f0e170 */
[----:B------:R-:W-:Y:S01]  /*0a80*/  UIADD3 UR4, UR4, 0x100, URZ ;  /* 0x0000010004047890 */ /* 0x000fe2000fffe03f */
[----:B------:R-:W-:Y:S01]  /*0a90*/  IADD3 R17, R17, -0x8, RZ ;  /* 0xfffffff811117810 */ /* 0x000fe20007ffe0ff */
[----:B------:R-:W1:Y:S04]  /*0aa0*/  LDS R9, [UR5+0x80] ;  /* 0x00008005ff097984 */ /* 0x000e680008000800 */
[----:B------:R-:W2:Y:S04]  /*0ab0*/  LDS R16, [UR5+0x100] ;  /* 0x00010005ff107984 */ /* 0x000ea80008000800 */
[----:B------:R-:W3:Y:S04]  /*0ac0*/  LDS R18, [UR5+0x180] ;  /* 0x00018005ff127984 */ /* 0x000ee80008000800 */
[----:B------:R-:W4:Y:S04]  /*0ad0*/  LDS R20, [UR5+0x200] ;  /* 0x00020005ff147984 */ /* 0x000f280008000800 */
[----:B------:R-:W5:Y:S04]  /*0ae0*/  LDS R22, [UR5+0x280] ;  /* 0x00028005ff167984 */ /* 0x000f680008000800 */
[----:B------:R-:W5:Y:S04]  /*0af0*/  LDS R24, [UR5+0x300] ;  /* 0x00030005ff187984 */ /* 0x000f680008000800 */
[----:B------:R-:W5:Y:S01]  /*0b00*/  LDS R26, [UR5+0x380] ;  /* 0x00038005ff1a7984 */ /* 0x000f620008000800 */
[----:B------:R-:W-:Y:S01]  /*0b10*/  UIADD3 UR5, UR5, 0x400, URZ ;  /* 0x0000040005057890 */ /* 0x000fe2000fffe03f */
[----:B0-----:R-:W-:-:S04]  /*0b20*/  FADD.FTZ R14, R15, R14 ;  /* 0x0000000e0f0e7221 */ /* 0x001fc80000010000 */
[----:B-1----:R-:W-:-:S04]  /*0b30*/  FADD.FTZ R9, R14, R9 ;  /* 0x000000090e097221 */ /* 0x002fc80000010000 */
[----:B--2---:R-:W-:-:S04]  /*0b40*/  FADD.FTZ R9, R9, R16 ;  /* 0x0000001009097221 */ /* 0x004fc80000010000 */
[----:B---3--:R-:W-:-:S04]  /*0b50*/  FADD.FTZ R9, R9, R18 ;  /* 0x0000001209097221 */ /* 0x008fc80000010000 */
[----:B----4-:R-:W-:-:S04]  /*0b60*/  FADD.FTZ R9, R9, R20 ;  /* 0x0000001409097221 */ /* 0x010fc80000010000 */
[----:B-----5:R-:W-:-:S04]  /*0b70*/  FADD.FTZ R9, R9, R22 ;  /* 0x0000001609097221 */ /* 0x020fc80000010000 */
[----:B------:R-:W-:-:S04]  /*0b80*/  FADD.FTZ R9, R9, R24 ;  /* 0x0000001809097221 */ /* 0x000fc80000010000 */
[----:B------:R-:W-:Y:S02]  /*0b90*/  FADD.FTZ R15, R9, R26 ;  /* 0x0000001a090f7221 */ /* 0x000fe40000010000 */
.L_x_9:
[----:B------:R-:W-:-:S13]  /*0ba0*/  ISETP.NE.OR P0, PT, R17, -0x1, P0 ;  /* 0xffffffff1100780c */ /* 0x000fda0000705670 */
[----:B------:R-:W-:Y:S05]  /*0bb0*/  @!P0 BRA `(.L_x_5) ;  /* 0x000000d000008947 */ /* 0x000fea0003800000 */
.L_x_6:
[----:B------:R-:W0:Y:S01]  /*0bc0*/  LDS R14, [UR5] ;  /* 0x00000005ff0e7984 */ /* 0x000e220008000800 */
[----:B------:R-:W-:Y:S01]  /*0bd0*/  IADD3 R17, R17, -0x4, RZ ;  /* 0xfffffffc11117810 */ /* 0x000fe20007ffe0ff */
[----:B------:R-:W-:Y:S02]  /*0be0*/  UIADD3 UR4, UR4, 0x80, URZ ;  /* 0x0000008004047890 */ /* 0x000fe4000fffe03f */
[----:B------:R-:W1:Y:S01]  /*0bf0*/  LDS R9, [UR5+0x80] ;  /* 0x00008005ff097984 */ /* 0x000e620008000800 */
[----:B------:R-:W-:-:S03]  /*0c00*/  ISETP.NE.AND P0, PT, R17, -0x1, PT ;  /* 0xffffffff1100780c */ /* 0x000fc60003f05270 */
[----:B------:R-:W2:Y:S04]  /*0c10*/  LDS R16, [UR5+0x100] ;  /* 0x00010005ff107984 */ /* 0x000ea80008000800 */
[----:B------:R-:W3:Y:S01]  /*0c20*/  LDS R18, [UR5+0x180] ;  /* 0x00018005ff127984 */ /* 0x000ee20008000800 */
[----:B------:R-:W-:Y:S01]  /*0c30*/  UIADD3 UR5, UR5, 0x200, URZ ;  /* 0x0000020005057890 */ /* 0x000fe2000fffe03f */
[----:B0-----:R-:W-:-:S04]  /*0c40*/  FADD.FTZ R14, R14, R15 ;  /* 0x0000000f0e0e7221 */ /* 0x001fc80000010000 */
[----:B-1----:R-:W-:-:S04]  /*0c50*/  FADD.FTZ R9, R14, R9 ;  /* 0x000000090e097221 */ /* 0x002fc80000010000 */
[----:B--2---:R-:W-:-:S04]  /*0c60*/  FADD.FTZ R9, R9, R16 ;  /* 0x0000001009097221 */ /* 0x004fc80000010000 */
[----:B---3--:R-:W-:Y:S01]  /*0c70*/  FADD.FTZ R15, R9, R18 ;  /* 0x00000012090f7221 */ /* 0x008fe20000010000 */
[----:B------:R-:W-:Y:S05]  /*0c80*/  @P0 BRA `(.L_x_6) ;  /* 0xffffff3000000947 */ /* 0x000fea000383ffff */
.L_x_5:
[----:B------:R-:W-:-:S13]  /*0c90*/  ISETP.NE.AND P3, PT, R10, RZ, PT ;  /* 0x000000ff0a00720c */ /* 0x000fda0003f65270 */
[----:B------:R-:W-:Y:S05]  /*0ca0*/  @!P3 BRA `(.L_x_10) ;  /* 0x000000a00000b947 */ /* 0x000fea0003800000 */
[----:B------:R-:W-:Y:S01]  /*0cb0*/  USHF.L.U32 UR4, UR4, 0x2, URZ ;  /* 0x0000000204047899 */ /* 0x000fe2000800063f */
[----:B------:R-:W-:-:S08]  /*0cc0*/  ISETP.NE.AND P0, PT, R10, 0x1, PT ;  /* 0x000000010a00780c */ /* 0x000fd00003f05270 */
[----:B------:R-:W0:Y:S02]  /*0cd0*/  LDS R14, [UR4] ;  /* 0x00000004ff0e7984 */ /* 0x000e240008000800 */
[----:B0-----:R-:W-:-:S03]  /*0ce0*/  FADD.FTZ R15, R15, R14 ;  /* 0x0000000e0f0f7221 */ /* 0x001fc60000010000 */
[----:B------:R-:W-:Y:S05]  /*0cf0*/  @!P0 BRA `(.L_x_10) ;  /* 0x0000005000008947 */ /* 0x000fea0003800000 */
[----:B------:R-:W-:Y:S01]  /*0d00*/  ISETP.NE.AND P0, PT, R10, 0x2, PT ;  /* 0x000000020a00780c */ /* 0x000fe20003f05270 */
[----:B------:R-:W0:-:S12]  /*0d10*/  LDS R14, [UR4+0x80] ;  /* 0x00008004ff0e7984 */ /* 0x000e180008000800 */
[----:B------:R-:W1:Y:S01]  /*0d20*/  @P0 LDS R16, [UR4+0x100] ;  /* 0x00010004ff100984 */ /* 0x000e620008000800 */
[----:B0-----:R-:W-:-:S04]  /*0d30*/  FADD.FTZ R15, R15, R14 ;  /* 0x0000000e0f0f7221 */ /* 0x001fc80000010000 */
[----:B-1----:R-:W-:Y:S02]  /*0d40*/  @P0 FADD.FTZ R15, R15, R16 ;  /* 0x000000100f0f0221 */ /* 0x002fe40000010000 */
.L_x_10:
[----:B------:R-:W-:Y:S01]  /*0d50*/  UMOV UR4, URZ ;  /* 0x0000003f00047c82 */ /* 0x000fe20008000000 */
[----:B------:R-:W-:Y:S01]  /*0d60*/  HFMA2.MMA R14, -RZ, RZ, 0, 0 ;  /* 0x00000000ff0e7435 */ /* 0x000fe200000001ff */
[----:B------:R-:W-:Y:S05]  /*0d70*/  @!P4 BRA `(.L_x_11) ;  /* 0x000005600000c947 */ /* 0x000fea0003800000 */
[----:B------:R-:W-:Y:S01]  /*0d80*/  LEA.HI R11, R7, -R10, RZ, 0x1b ;  /* 0x8000000a070b7211 */ /* 0x000fe200078fd8ff */
[----:B------:R-:W-:Y:S01]  /*0d90*/  UMOV UR4, URZ ;  /* 0x0000003f00047c82 */ /* 0x000fe20008000000 */
[----:B------:R-:W-:Y:S02]  /*0da0*/  LEA R9, R4, 0x100, 0x2 ;  /* 0x0000010004097811 */ /* 0x000fe400078e10ff */
[----:B------:R-:W-:Y:S02]  /*0db0*/  ISETP.GT.AND P0, PT, R11, -0x1, PT ;  /* 0xffffffff0b00780c */ /* 0x000fe40003f04270 */
[----:B------:R-:W-:-:S11]  /*0dc0*/  MOV R14, RZ ;  /* 0x000000ff000e7202 */ /* 0x000fd60000000f00 */
[----:B------:R-:W-:Y:S05]  /*0dd0*/  @!P0 BRA `(.L_x_12) ;  /* 0x0000043000008947 */ /* 0x000fea0003800000 */
[----:B------:R-:W-:Y:S02]  /*0de0*/  IADD3 R16, R11, 0x1, RZ ;  /* 0x000000010b107810 */ /* 0x000fe40007ffe0ff */
[----:B------:R-:W-:Y:S02]  /*0df0*/  PLOP3.LUT P0, PT, PT, PT, PT, 0x80, 0x0 ;  /* 0x000000000000781c */ /* 0x000fe40003f0f070 */
[----:B------:R-:W-:-:S13]  /*0e00*/  ISETP.GT.AND P4, PT, R16, 0xc, PT ;  /* 0x0000000c1000780c */ /* 0x000fda0003f84270 */
[----:B------:R-:W-:Y:S05]  /*0e10*/  @!P4 BRA `(.L_x_13) ;  /* 0x000002600000c947 */ /* 0x000fea0003800000 */
[----:B------:R-:W-:Y:S02]  /*0e20*/  PLOP3.LUT P0, PT, PT, PT, PT, 0x8, 0x0 ;  /* 0x000000000000781c */ /* 0x000fe40003f0e170 */
.L_x_14:
[----:B------:R-:W0:Y:S01]  /*0e30*/  LDS R21, [R9+-0x100] ;  /* 0xffff000009157984 */ /* 0x000e220000000800 */
[----:B------:R-:W-:Y:S01]  /*0e40*/  IADD3 R11, R11, -0x10, RZ ;  /* 0xfffffff00b0b7810 */ /* 0x000fe20007ffe0ff */
[----:B------:R-:W-:Y:S02]  /*0e50*/  UIADD3 UR4, UR4, 0x200, URZ ;  /* 0x0000020004047890 */ /* 0x000fe4000fffe03f */
[----:B------:R-:W1:Y:S01]  /*0e60*/  LDS R18, [R9+-0x80] ;  /* 0xffff800009127984 */ /* 0x000e620000000800 */
[----:B------:R-:W-:-:S03]  /*0e70*/  ISETP.GT.AND P4, PT, R11, 0xb, PT ;  /* 0x0000000b0b00780c */ /* 0x000fc60003f84270 */
[----:B------:R-:W2:Y:S04]  /*0e80*/  LDS R20, [R9] ;  /* 0x0000000009147984 */ /* 0x000ea80000000800 */
[----:B------:R-:W3:Y:S04]  /*0e90*/  LDS R23, [R9+0x80] ;  /* 0x0000800009177984 */ /* 0x000ee80000000800 */
[----:B------:R-:W4:Y:S04]  /*0ea0*/  LDS R25, [R9+0x100] ;  /* 0x0001000009197984 */ /* 0x000f280000000800 */
[----:B------:R-:W5:Y:S04]  /*0eb0*/  LDS R27, [R9+0x180] ;  /* 0x00018000091b7984 */ /* 0x000f680000000800 */
[----:B------:R-:W5:Y:S04]  /*0ec0*/  LDS R29, [R9+0x200] ;  /* 0x00020000091d7984 */ /* 0x000f680000000800 */
[----:B------:R-:W5:Y:S04]  /*0ed0*/  LDS R19, [R9+0x280] ;  /* 0x0002800009137984 */ /* 0x000f680000000800 */
[----:B------:R-:W5:Y:S04]  /*0ee0*/  LDS R17, [R9+0x300] ;  /* 0x0003000009117984 */ /* 0x000f680000000800 */
[----:B------:R-:W5:Y:S01]  /*0ef0*/  LDS R16, [R9+0x380] ;  /* 0x0003800009107984 */ /* 0x000f620000000800 */
[----:B0-----:R-:W-:-:S03]  /*0f00*/  FADD.FTZ R21, R21, R14 ;  /* 0x0000000e15157221 */ /* 0x001fc60000010000 */
[----:B------:R-:W-:Y:S01]  /*0f10*/  LDS R22, [R9+0x500] ;  /* 0x0005000009167984 */ /* 0x000fe20000000800 */
[----:B-1----:R-:W-:-:S03]  /*0f20*/  FADD.FTZ R21, R21, R18 ;  /* 0x0000001215157221 */ /* 0x002fc60000010000 */
[----:B------:R-:W0:Y:S01]  /*0f30*/  LDS R14, [R9+0x400] ;  /* 0x00040000090e7984 */ /* 0x000e220000000800 */
[----:B--2---:R-:W-:-:S03]  /*0f40*/  FADD.FTZ R20, R21, R20 ;  /* 0x0000001415147221 */ /* 0x004fc60000010000 */
[----:B------:R-:W1:Y:S01]  /*0f50*/  LDS R18, [R9+0x480] ;  /* 0x0004800009127984 */ /* 0x000e620000000800 */
[----:B---3--:R-:W-:-:S03]  /*0f60*/  FADD.FTZ R20, R20, R23 ;  /* 0x0000001714147221 */ /* 0x008fc60000010000 */
[----:B------:R-:W2:Y:S01]  /*0f70*/  LDS R24, [R9+0x580] ;  /* 0x0005800009187984 */ /* 0x000ea20000000800 */
[----:B----4-:R-:W-:-:S03]  /*0f80*/  FADD.FTZ R20, R20, R25 ;  /* 0x0000001914147221 */ /* 0x010fc60000010000 */
[----:B------:R-:W3:Y:S01]  /*0f90*/  LDS R26, [R9+0x600] ;  /* 0x00060000091a7984 */ /* 0x000ee20000000800 */
[----:B-----5:R-:W-:-:S03]  /*0fa0*/  FADD.FTZ R20, R20, R27 ;  /* 0x0000001b14147221 */ /* 0x020fc60000010000 */
[----:B------:R4:W5:Y:S01]  /*0fb0*/  LDS R28, [R9+0x680] ;  /* 0x00068000091c7984 */ /* 0x0009620000000800 */
[----:B------:R-:W-:-:S04]  /*0fc0*/  FADD.FTZ R20, R20, R29 ;  /* 0x0000001d14147221 */ /* 0x000fc80000010000 */
[----:B------:R-:W-:Y:S01]  /*0fd0*/  FADD.FTZ R20, R20, R19 ;  /* 0x0000001314147221 */ /* 0x000fe20000010000 */
[----:B----4-:R-:W-:-:S03]  /*0fe0*/  IADD3 R9, R9, 0x800, RZ ;  /* 0x0000080009097810 */ /* 0x010fc60007ffe0ff */
[----:B------:R-:W-:-:S04]  /*0ff0*/  FADD.FTZ R17, R20, R17 ;  /* 0x0000001114117221 */ /* 0x000fc80000010000 */
[----:B------:R-:W-:-:S04]  /*1000*/  FADD.FTZ R17, R17, R16 ;  /* 0x0000001011117221 */ /* 0x000fc80000010000 */
[----:B0-----:R-:W-:-:S04]  /*1010*/  FADD.FTZ R17, R17, R14 ;  /* 0x0000000e11117221 */ /* 0x001fc80000010000 */
[----:B-1----:R-:W-:-:S04]  /*1020*/  FADD.FTZ R17, R17, R18 ;  /* 0x0000001211117221 */ /* 0x002fc80000010000 */
[----:B------:R-:W-:-:S04]  /*1030*/  FADD.FTZ R17, R17, R22 ;  /* 0x0000001611117221 */ /* 0x000fc80000010000 */
[----:B--2---:R-:W-:-:S04]  /*1040*/  FADD.FTZ R17, R17, R24 ;  /* 0x0000001811117221 */ /* 0x004fc80000010000 */
[----:B---3--:R-:W-:-:S04]  /*1050*/  FADD.FTZ R17, R17, R26 ;  /* 0x0000001a11117221 */ /* 0x008fc80000010000 */
[----:B-----5:R-:W-:Y:S01]  /*1060*/  FADD.FTZ R14, R17, R28 ;  /* 0x0000001c110e7221 */ /* 0x020fe20000010000 */
[----:B------:R-:W-:Y:S05]  /*1070*/  @P4 BRA `(.L_x_14) ;  /* 0xfffffdb000004947 */ /* 0x000fea000383ffff */
.L_x_13:
[----:B------:R-:W-:-:S04]  /*1080*/  IADD3 R16, R11, 0x1, RZ ;  /* 0x000000010b107810 */ /* 0x000fc80007ffe0ff */
[----:B------:R-:W-:-:S13]  /*1090*/  ISETP.GT.AND P4, PT, R16, 0x4, PT ;  /* 0x000000041000780c */ /* 0x000fda0003f84270 */
[----:B------:R-:W-:Y:S05]  /*10a0*/  @!P4 BRA `(.L_x_15) ;  /* 0x000001400000c947 */ /* 0x000fea0003800000 */
[----:B------:R-:W0:Y:S01]  /*10b0*/  LDS R17, [R9+-0x100] ;  /* 0xffff000009117984 */ /* 0x000e220000000800 */
[----:B------:R-:W-:Y:S01]  /*10c0*/  PLOP3.LUT P0, PT, PT, PT, PT, 0x8, 0x0 ;  /* 0x000000000000781c */ /* 0x000fe20003f0e170 */
[----:B------:R-:W-:Y:S01]  /*10d0*/  UIADD3 UR4, UR4, 0x100, URZ ;  /* 0x0000010004047890 */ /* 0x000fe2000fffe03f */
[----:B------:R-:W-:Y:S01]  /*10e0*/  IADD3 R11, R11, -0x8, RZ ;  /* 0xfffffff80b0b7810 */ /* 0x000fe20007ffe0ff */
[----:B------:R-:W1:Y:S04]  /*10f0*/  LDS R16, [R9+-0x80] ;  /* 0xffff800009107984 */ /* 0x000e680000000800 */
[----:B------:R-:W2:Y:S04]  /*1100*/  LDS R19, [R9] ;  /* 0x0000000009137984 */ /* 0x000ea80000000800 */
[----:B------:R-:W3:Y:S04]  /*1110*/  LDS R21, [R9+0x80] ;  /* 0x0000800009157984 */ /* 0x000ee80000000800 */
[----:B------:R-:W4:Y:S04]  /*1120*/  LDS R23, [R9+0x100] ;  /* 0x0001000009177984 */ /* 0x000f280000000800 */
[----:B------:R-:W5:Y:S04]  /*1130*/  LDS R25, [R9+0x180] ;  /* 0x0001800009197984 */ /* 0x000f680000000800 */
[----:B------:R-:W5:Y:S04]  /*1140*/  LDS R27, [R9+0x200] ;  /* 0x00020000091b7984 */ /* 0x000f680000000800 */
[----:B------:R0:W5:Y:S02]  /*1150*/  LDS R29, [R9+0x280] ;  /* 0x00028000091d7984 */ /* 0x0001640000000800 */
[----:B0-----:R-:W-:Y:S01]  /*1160*/  IADD3 R9, R9, 0x400, RZ ;  /* 0x0000040009097810 */ /* 0x001fe20007ffe0ff */
[----:B------:R-:W-:-:S04]  /*1170*/  FADD.FTZ R17, R14, R17 ;  /* 0x000000110e117221 */ /* 0x000fc80000010000 */
[----:B-1----:R-:W-:-:S04]  /*1180*/  FADD.FTZ R16, R17, R16 ;  /* 0x0000001011107221 */ /* 0x002fc80000010000 */
[----:B--2---:R-:W-:-:S04]  /*1190*/  FADD.FTZ R16, R16, R19 ;  /* 0x0000001310107221 */ /* 0x004fc80000010000 */
[----:B---3--:R-:W-:-:S04]  /*11a0*/  FADD.FTZ R16, R16, R21 ;  /* 0x0000001510107221 */ /* 0x008fc80000010000 */
[----:B----4-:R-:W-:-:S04]  /*11b0*/  FADD.FTZ R16, R16, R23 ;  /* 0x0000001710107221 */ /* 0x010fc80000010000 */
[----:B-----5:R-:W-:-:S04]  /*11c0*/  FADD.FTZ R16, R16, R25 ;  /* 0x0000001910107221 */ /* 0x020fc80000010000 */
[----:B------:R-:W-:-:S04]  /*11d0*/  FADD.FTZ R16, R16, R27 ;  /* 0x0000001b10107221 */ /* 0x000fc80000010000 */
[----:B------:R-:W-:Y:S02]  /*11e0*/  FADD.FTZ R14, R16, R29 ;  /* 0x0000001d100e7221 */ /* 0x000fe40000010000 */
.L_x_15:
[----:B------:R-:W-:-:S13]  /*11f0*/  ISETP.NE.OR P0, PT, R11, -0x1, P0 ;  /* 0xffffffff0b00780c */ /* 0x000fda0000705670 */
[----:B------:R-:W-:Y:S05]  /*1200*/  @!P0 BRA `(.L_x_11) ;  /* 0x000000d000008947 */ /* 0x000fea0003800000 */
.L_x_12:
[----:B------:R-:W0:Y:S01]  /*1210*/  LDS R17, [R9+-0x100] ;  /* 0xffff000009117984 */ /* 0x000e220000000800 */
[----:B------:R-:W-:Y:S01]  /*1220*/  IADD3 R11, R11, -0x4, RZ ;  /* 0xfffffffc0b0b7810 */ /* 0x000fe20007ffe0ff */
[----:B------:R-:W-:Y:S02]  /*1230*/  UIADD3 UR4, UR4, 0x80, URZ ;  /* 0x0000008004047890 */ /* 0x000fe4000fffe03f */
[----:B------:R-:W1:Y:S01]  /*1240*/  LDS R16, [R9+-0x80] ;  /* 0xffff800009107984 */ /* 0x000e620000000800 */
[----:B------:R-:W-:-:S03]  /*1250*/  ISETP.NE.AND P0, PT, R11, -0x1, PT ;  /* 0xffffffff0b00780c */ /* 0x000fc60003f05270 */
[----:B------:R-:W2:Y:S04]  /*1260*/  LDS R19, [R9] ;  /* 0x0000000009137984 */ /* 0x000ea80000000800 */
[----:B------:R3:W4:Y:S02]  /*1270*/  LDS R21, [R9+0x80] ;  /* 0x0000800009157984 */ /* 0x0007240000000800 */
[----:B---3--:R-:W-:Y:S01]  /*1280*/  IADD3 R9, R9, 0x200, RZ ;  /* 0x0000020009097810 */ /* 0x008fe20007ffe0ff */
[----:B0-----:R-:W-:-:S04]  /*1290*/  FADD.FTZ R17, R17, R14 ;  /* 0x0000000e11117221 */ /* 0x001fc80000010000 */
[----:B-1----:R-:W-:-:S04]  /*12a0*/  FADD.FTZ R16, R17, R16 ;  /* 0x0000001011107221 */ /* 0x002fc80000010000 */
[----:B--2---:R-:W-:-:S04]  /*12b0*/  FADD.FTZ R16, R16, R19 ;  /* 0x0000001310107221 */ /* 0x004fc80000010000 */
[----:B----4-:R-:W-:Y:S01]  /*12c0*/  FADD.FTZ R14, R16, R21 ;  /* 0x00000015100e7221 */ /* 0x010fe20000010000 */
[----:B------:R-:W-:Y:S05]  /*12d0*/  @P0 BRA `(.L_x_12) ;  /* 0xffffff3000000947 */ /* 0x000fea000383ffff */
.L_x_11:
[----:B------:R-:W-:Y:S05]  /*12e0*/  @!P3 BRA `(.L_x_4) ;  /* 0x000000c00000b947 */ /* 0x000fea0003800000 */
[----:B------:R-:W-:Y:S01]  /*12f0*/  ULDC UR5, c[0x0][0x0] ;  /* 0x0000000000057ab9 */ /* 0x000fe20000000800 */
[----:B------:R-:W-:Y:S01]  /*1300*/  ISETP.NE.AND P0, PT, R10, 0x1, PT ;  /* 0x000000010a00780c */ /* 0x000fe20003f05270 */
[----:B------:R-:W-:-:S04]  /*1310*/  UIADD3 UR4, UR4, UR5, URZ ;  /* 0x0000000504047290 */ /* 0x000fc8000fffe03f */
[----:B------:R-:W-:-:S09]  /*1320*/  USHF.L.U32 UR4, UR4, 0x2, URZ ;  /* 0x0000000204047899 */ /* 0x000fd2000800063f */
[----:B------:R-:W0:Y:S02]  /*1330*/  LDS R9, [UR4] ;  /* 0x00000004ff097984 */ /* 0x000e240008000800 */
[----:B0-----:R-:W-:Y:S01]  /*1340*/  FADD.FTZ R14, R14, R9 ;  /* 0x000000090e0e7221 */ /* 0x001fe20000010000 */
[----:B------:R-:W-:Y:S05]  /*1350*/  @!P0 BRA `(.L_x_4) ;  /* 0x0000005000008947 */ /* 0x000fea0003800000 */
[----:B------:R-:W-:Y:S01]  /*1360*/  ISETP.NE.AND P0, PT, R10, 0x2, PT ;  /* 0x000000020a00780c */ /* 0x000fe20003f05270 */
[----:B------:R-:W0:-:S12]  /*1370*/  LDS R9, [UR4+0x80] ;  /* 0x00008004ff097984 */ /* 0x000e180008000800 */
[----:B------:R-:W1:Y:S01]  /*1380*/  @P0 LDS R11, [UR4+0x100] ;  /* 0x00010004ff0b0984 */ /* 0x000e620008000800 */
[----:B0-----:R-:W-:-:S04]  /*1390*/  FADD.FTZ R14, R14, R9 ;  /* 0x000000090e0e7221 */ /* 0x001fc80000010000 */
[----:B-1----:R-:W-:Y:S02]  /*13a0*/  @P0 FADD.FTZ R14, R14, R11 ;  /* 0x0000000b0e0e0221 */ /* 0x002fe40000010000 */
.L_x_4:
[----:B------:R-:W-:Y:S05]  /*13b0*/  BSYNC B0 ;  /* 0x0000000000007941 */ /* 0x000fea0003800000 */
.L_x_3:
[----:B------:R-:W0:Y:S01]  /*13c0*/  SHFL.BFLY PT, R9, R12, 0x10, 0x1f ;  /* 0x0e001f000c097f89 */ /* 0x000e2200000e0000 */
[----:B------:R-:W-:Y:S03]  /*13d0*/  BSSY B0, `(.L_x_16) ;  /* 0x00000e8000007945 */ /* 0x000fe60003800000 */
[----:B------:R-:W1:Y:S04]  /*13e0*/  SHFL.BFLY PT, R10, R13, 0x10, 0x1f ;  /* 0x0e001f000d0a7f89 */ /* 0x000e6800000e0000 */
[----:B------:R-:W-:Y:S01]  /*13f0*/  BAR.SYNC.DEFER_BLOCKING 0x0 ;  /* 0x0000000000007b1d */ /* 0x000fe20000010000 */
[----:B0-----:R-:W-:Y:S01]  /*1400*/  FADD.FTZ R9, R9, R12 ;  /* 0x0000000c09097221 */ /* 0x001fe20000010000 */
[----:B------:R-:W-:Y:S01]  /*1410*/  FSEL R12, R12, RZ, P2 ;  /* 0x000000ff0c0c7208 */ /* 0x000fe20001000000 */
[----:B-1----:R-:W-:Y:S01]  /*1420*/  FADD.FTZ R17, R10, R13 ;  /* 0x0000000d0a117221 */ /* 0x002fe20000010000 */
[----:B------:R-:W-:-:S02]  /*1430*/  FSEL R13, R13, RZ, P2 ;  /* 0x000000ff0d0d7208 */ /* 0x000fc40001000000 */
[----:B------:R-:W0:Y:S04]  /*1440*/  SHFL.BFLY PT, R10, R9, 0x8, 0x1f ;  /* 0x0d001f00090a7f89 */ /* 0x000e2800000e0000 */
[----:B------:R-:W1:Y:S01]  /*1450*/  SHFL.BFLY PT, R16, R17, 0x8, 0x1f ;  /* 0x0d001f0011107f89 */ /* 0x000e6200000e0000 */
[----:B0-----:R-:W-:Y:S02]  /*1460*/  FADD.FTZ R10, R9, R10 ;  /* 0x0000000a090a7221 */ /* 0x001fe40000010000 */
[----:B-1----:R-:W-:-:S03]  /*1470*/  FADD.FTZ R19, R17, R16 ;  /* 0x0000001011137221 */ /* 0x002fc60000010000 */
        /* <DEDUP_REMOVED lines=12> */
[----:B------:R-:W-:Y:S04]  /*1540*/  STS [R5.X4], R18 ;  /* 0x0000001205007388 */ /* 0x000fe80000004800 */
[----:B------:R-:W-:Y:S04]  /*1550*/  STS [R6], R9 ;  /* 0x0000000906007388 */ /* 0x000fe80000000800 */
[----:B------:R-:W-:Y:S06]  /*1560*/  BAR.SYNC 0x0 ;  /* 0x0000000000007b1d */ /* 0x000fec0000000000 */
[----:B------:R-:W-:Y:S05]  /*1570*/  @!P1 BRA `(.L_x_17) ;  /* 0x00000cd000009947 */ /* 0x000fea0003800000 */
[----:B------:R-:W-:Y:S01]  /*1580*/  ISETP.GE.U32.AND P1, PT, R7, 0x60, PT ;  /* 0x000000600700780c */ /* 0x000fe20003f26070 */
[----:B------:R-:W-:Y:S01]  /*1590*/  UMOV UR4, URZ ;  /* 0x0000003f00047c82 */ /* 0x000fe20008000000 */
[----:B------:R-:W-:Y:S01]  /*15a0*/  HFMA2.MMA R12, -RZ, RZ, 0, 0 ;  /* 0x00000000ff0c7435 */ /* 0x000fe200000001ff */
[----:B------:R-:W-:-:S10]  /*15b0*/  LOP3.LUT R8, R8, 0x3, RZ, 0xc0, !PT ;  /* 0x0000000308087812 */ /* 0x000fd400078ec0ff */
[----:B------:R-:W-:Y:S05]  /*15c0*/  @!P1 BRA `(.L_x_18) ;  /* 0x0000056000009947 */ /* 0x000fea0003800000 */
[----:B------:R-:W-:Y:S01]  /*15d0*/  LEA.HI R9, R7, -R8, RZ, 0x1b ;  /* 0x8000000807097211 */ /* 0x000fe200078fd8ff */
[----:B------:R-:W-:Y:S01]  /*15e0*/  UMOV UR4, URZ ;  /* 0x0000003f00047c82 */ /* 0x000fe20008000000 */
[----:B------:R-:W-:Y:S01]  /*15f0*/  MOV R12, RZ ;  /* 0x000000ff000c7202 */ /* 0x000fe20000000f00 */
        /* <DEDUP_REMOVED lines=8> */
.L_x_21:
        /* <DEDUP_REMOVED lines=37> */
.L_x_20:
        /* <DEDUP_REMOVED lines=23> */
.L_x_22:
[----:B------:R-:W-:-:S13]  /*1a40*/  ISETP.NE.OR P0, PT, R9, -0x1, P0 ;  /* 0xffffffff0900780c */ /* 0x000fda0000705670 */
[----:B------:R-:W-:Y:S05]  /*1a50*/  @!P0 BRA `(.L_x_18) ;  /* 0x000000d000008947 */ /* 0x000fea0003800000 */
.L_x_19:
        /* <DEDUP_REMOVED lines=13> */
.L_x_18:
        /* <DEDUP_REMOVED lines=12> */
.L_x_23:
        /* <DEDUP_REMOVED lines=14> */
.L_x_27:
        /* <DEDUP_REMOVED lines=14> */
[----:B------:R-:W0:Y:S01]  /*1db0*/  LDS R30, [R4+0x400] ;  /* 0x00040000041e7984 */ /* 0x000e220000000800 */
[----:B-1----:R-:W-:-:S03]  /*1dc0*/  FADD.FTZ R5, R6, R5 ;  /* 0x0000000506057221 */ /* 0x002fc60000010000 */
[----:B------:R-:W1:Y:S01]  /*1dd0*/  LDS R6, [R4+0x480] ;  /* 0x0004800004067984 */ /* 0x000e620000000800 */
[----:B--2---:R-:W-:-:S03]  /*1de0*/  FADD.FTZ R5, R5, R10 ;  /* 0x0000000a05057221 */ /* 0x004fc60000010000 */
[----:B------:R-:W2:Y:S01]  /*1df0*/  LDS R10, [R4+0x500] ;  /* 0x00050000040a7984 */ /* 0x000ea20000000800 */
[----:B---3--:R-:W-:-:S03]  /*1e00*/  FADD.FTZ R5, R5, R16 ;  /* 0x0000001005057221 */ /* 0x008fc60000010000 */
[----:B------:R-:W3:Y:S01]  /*1e10*/  LDS R16, [R4+0x580] ;  /* 0x0005800004107984 */ /* 0x000ee20000000800 */
[----:B----4-:R-:W-:-:S03]  /*1e20*/  FADD.FTZ R5, R5, R18 ;  /* 0x0000001205057221 */ /* 0x010fc60000010000 */
[----:B------:R-:W4:Y:S01]  /*1e30*/  LDS R18, [R4+0x600] ;  /* 0x0006000004127984 */ /* 0x000f220000000800 */
[----:B-----5:R-:W-:-:S03]  /*1e40*/  FADD.FTZ R5, R5, R20 ;  /* 0x0000001405057221 */ /* 0x020fc60000010000 */
[----:B------:R5:W4:Y:S01]  /*1e50*/  LDS R20, [R4+0x680] ;  /* 0x0006800004147984 */ /* 0x000b220000000800 */
[----:B------:R-:W-:-:S04]  /*1e60*/  FADD.FTZ R5, R5, R22 ;  /* 0x0000001605057221 */ /* 0x000fc80000010000 */
[----:B------:R-:W-:Y:S01]  /*1e70*/  FADD.FTZ R5, R5, R24 ;  /* 0x0000001805057221 */ /* 0x000fe20000010000 */
[----:B-----5:R-:W-:-:S03]  /*1e80*/  IADD3 R4, R4, 0x800, RZ ;  /* 0x0000080004047810 */ /* 0x020fc60007ffe0ff */
[----:B------:R-:W-:-:S04]  /*1e90*/  FADD.FTZ R5, R5, R26 ;  /* 0x0000001a05057221 */ /* 0x000fc80000010000 */
[----:B------:R-:W-:-:S04]  /*1ea0*/  FADD.FTZ R5, R5, R28 ;  /* 0x0000001c05057221 */ /* 0x000fc80000010000 */
[----:B0-----:R-:W-:-:S04]  /*1eb0*/  FADD.FTZ R5, R5, R30 ;  /* 0x0000001e05057221 */ /* 0x001fc80000010000 */
[----:B-1----:R-:W-:-:S04]  /*1ec0*/  FADD.FTZ R5, R5, R6 ;  /* 0x0000000605057221 */ /* 0x002fc80000010000 */
[----:B--2---:R-:W-:-:S04]  /*1ed0*/  FADD.FTZ R5, R5, R10 ;  /* 0x0000000a05057221 */ /* 0x004fc80000010000 */
[----:B---3--:R-:W-:-:S04]  /*1ee0*/  FADD.FTZ R5, R5, R16 ;  /* 0x0000001005057221 */ /* 0x008fc80000010000 */
[----:B----4-:R-:W-:-:S04]  /*1ef0*/  FADD.FTZ R5, R5, R18 ;  /* 0x0000001205057221 */ /* 0x010fc80000010000 */
[----:B------:R-:W-:Y:S01]  /*1f00*/  FADD.FTZ R13, R5, R20 ;  /* 0x00000014050d7221 */ /* 0x000fe20000010000 */
[----:B------:R-:W-:Y:S05]  /*1f10*/  @P1 BRA `(.L_x_27) ;  /* 0xfffffdb000001947 */ /* 0x000fea000383ffff */
.L_x_26:
        /* <DEDUP_REMOVED lines=23> */
.L_x_28:
[----:B------:R-:W-:-:S13]  /*2090*/  ISETP.NE.OR P0, PT, R7, -0x1, P0 ;  /* 0xffffffff0700780c */ /* 0x000fda0000705670 */
[----:B------:R-:W-:Y:S05]  /*20a0*/  @!P0 BRA `(.L_x_24) ;  /* 0x000000d000008947 */ /* 0x000fea0003800000 */
.L_x_25:
        /* <DEDUP_REMOVED lines=13> */
.L_x_24:
        /* <DEDUP_REMOVED lines=13> */
.L_x_17:
[----:B------:R-:W-:Y:S05]  /*2250*/  BSYNC B0 ;  /* 0x0000000000007941 */ /* 0x000fea0003800000 */
.L_x_16:
[----:B------:R-:W-:Y:S01]  /*2260*/  BAR.SYNC.DEFER_BLOCKING 0x0 ;  /* 0x0000000000007b1d */ /* 0x000fe20000010000 */
[----:B------:R-:W-:-:S13]  /*2270*/  ISETP.NE.AND P0, PT, R0, RZ, PT ;  /* 0x000000ff0000720c */ /* 0x000fda0003f05270 */
[----:B------:R-:W-:Y:S05]  /*2280*/  @P0 EXIT ;  /* 0x000000000000094d */ /* 0x000fea0003800000 */
[----:B------:R-:W-:-:S04]  /*2290*/  LEA R4, P0, R2, c[0x0][0x178], 0x3 ;  /* 0x00005e0002047a11 */ /* 0x000fc800078018ff */
[----:B------:R-:W-:Y:S02]  /*22a0*/  LEA.HI.X R5, R2, c[0x0][0x17c], R3, 0x3, P0 ;  /* 0x00005f0002057a11 */ /* 0x000fe400000f1c03 */
[----:B------:R-:W-:-:S03]  /*22b0*/  MOV R3, c[0x0][0xc] ;  /* 0x0000030000037a02 */ /* 0x000fc60000000f00 */
[----:B------:R-:W-:Y:S02]  /*22c0*/  STG.E [R4.64], R15 ;  /* 0x0000000f04007986 */ /* 0x000fe4000c101906 */
[----:B------:R-:W-:Y:S02]  /*22d0*/  IMAD.WIDE.U32 R2, R3, 0x8, R4 ;  /* 0x0000000803027825 */ /* 0x000fe400078e0004 */
[----:B------:R-:W-:Y:S04]  /*22e0*/  STG.E [R4.64+0x4], R14 ;  /* 0x0000040e04007986 */ /* 0x000fe8000c101906 */
[----:B------:R-:W-:Y:S04]  /*22f0*/  STG.E [R2.64], R12 ;  /* 0x0000000c02007986 */ /* 0x000fe8000c101906 */
[----:B------:R-:W-:Y:S01]  /*2300*/  STG.E [R2.64+0x4], R13 ;  /* 0x0000040d02007986 */ /* 0x000fe2000c101906 */
[----:B------:R-:W-:Y:S05]  /*2310*/  EXIT ;  /* 0x000000000000794d */ /* 0x000fea0003800000 */
.L_x_29:
[----:B------:R-:W-:-:S00]  /*2320*/  BRA `(.L_x_29) ;  /* 0xfffffff000007947 */ /* 0x000fc0000383ffff */
[----:B------:R-:W-:-:S00]  /*2330*/  NOP ;  /* 0x0000000000007918 */ /* 0x000fc00000000000 */
        /* <DEDUP_REMOVED lines=12> */
.L_x_94:


//--------------------- .text._ZN17fastertransformer37int8WeightPerChannelLdkMultiplicationILi2ELi2EEEvPK5char4PKNS_5half4EPKfPvi --------------------------
	.section	.text._ZN17fastertransformer37int8WeightPerChannelLdkMultiplicationILi2ELi2EEEvPK5char4PKNS_5half4EPKfPvi,"ax",@progbits
	.sectioninfo	@"SHI_REGISTERS=32"
	.align	128
        .global         _ZN17fastertransformer37int8WeightPerChannelLdkMultiplicationILi2ELi2EEEvPK5char4PKNS_5half4EPKfPvi
        .type           _ZN17fastertransformer37int8WeightPerChannelLdkMultiplicationILi2ELi2EEEvPK5char4PKNS_5half4EPKfPvi,@function
        .size           _ZN17fastertransformer37int8WeightPerChannelLdkMultiplicationILi2ELi2EEEvPK5char4PKNS_5half4EPKfPvi,(.L_x_95 - _ZN17fastertransformer37int8WeightPerChannelLdkMultiplicationILi2ELi2EEEvPK5char4PKNS_5half4EPKfPvi)
        .other          _ZN17fastertransformer37int8WeightPerChannelLdkMultiplicationILi2ELi2EEEvPK5char4PKNS_5half4EPKfPvi,@"STO_CUDA_ENTRY STV_DEFAULT"
_ZN17fastertransformer37int8WeightPerChannelLdkMultiplicationILi2ELi2EEEvPK5char4PKNS_5half4EPKfPvi:
.text._ZN17fastertransformer37int8WeightPerChannelLdkMultiplicationILi2ELi2EEEvPK5char4PKNS_5half4EPKfPvi:
[----:B------:R-:W-:Y:S02]  /*0000*/  MOV R1, c[0x0][0x28] ;  /* 0x00000a0000017a02 */ /* 0x000fe40000000f00 */
[----:B------:R-:W0:Y:S01]  /*0010*/  S2R R9, SR_TID.X ;  /* 0x0000000000097919 */ /* 0x000e220000002100 */
[----:B------:R-:W-:Y:S01]  /*0020*/  ULDC.64 UR6, c[0x0][0x118] ;  /* 0x0000460000067ab9 */ /* 0x000fe20000000a00 */
[----:B------:R-:W-:Y:S02]  /*0030*/  BSSY B0, `(.L_x_30) ;  /* 0x0000056000007945 */ /* 0x000fe40003800000 */
[----:B------:R-:W1:Y:S01]  /*0040*/  S2R R8, SR_CTAID.X ;  /* 0x0000000000087919 */ /* 0x000e620000002500 */
[----:B0-----:R-:W-:-:S13]  /*0050*/  ISETP.GE.AND P0, PT, R9, c[0x0][0x180], PT ;  /* 0x0000600009007a0c */ /* 0x001fda0003f06270 */
[----:B------:R-:W-:Y:S01]  /*0060*/  @P0 MOV R10, RZ ;  /* 0x000000ff000a0202 */ /* 0x000fe20000000f00 */
[----:B------:R-:W-:Y:S01]  /*0070*/  @P0 CS2R R6, SRZ ;  /* 0x0000000000060805 */ /* 0x000fe2000001ff00 */
[----:B------:R-:W-:Y:S01]  /*0080*/  @P0 MOV R0, RZ ;  /* 0x000000ff00000202 */ /* 0x000fe20000000f00 */
[----:B------:R-:W-:Y:S05]  /*0090*/  @P0 BRA `(.L_x_31) ;  /* 0x000004f000000947 */ /* 0x000fea0003800000 */
[----:B-1----:R-:W-:Y:S01]  /*00a0*/  MOV R13, c[0x0][0x180] ;  /* 0x00006000000d7a02 */ /* 0x002fe20000000f00 */
[----:B------:R-:W-:Y:S01]  /*00b0*/  IMAD R12, R8, c[0x0][0x180], RZ ;  /* 0x00006000080c7a24 */ /* 0x000fe200078e02ff */
[----:B------:R-:W-:Y:S01]  /*00c0*/  HFMA2.MMA R10, -RZ, RZ, 0, 0 ;  /* 0x00000000ff0a7435 */ /* 0x000fe200000001ff */
[----:B------:R-:W-:Y:S01]  /*00d0*/  CS2R R6, SRZ ;  /* 0x0000000000067805 */ /* 0x000fe2000001ff00 */
[----:B------:R-:W-:Y:S02]  /*00e0*/  SHF.R.S32.HI R2, RZ, 0x1f, R13 ;  /* 0x0000001fff027819 */ /* 0x000fe4000001140d */
[----:B------:R-:W-:Y:S02]  /*00f0*/  MOV R0, RZ ;  /* 0x000000ff00007202 */ /* 0x000fe40000000f00 */
[----:B------:R-:W-:-:S02]  /*0100*/  MOV R15, R9 ;  /* 0x00000009000f7202 */ /* 0x000fc40000000f00 */
[----:B------:R-:W-:Y:S02]  /*0110*/  SHF.L.U32 R12, R12, 0x1, RZ ;  /* 0x000000010c0c7819 */ /* 0x000fe400000006ff */
[C-C-:B------:R-:W-:Y:S02]  /*0120*/  SHF.L.U64.HI R14, R13.reuse, 0x2, R2.reuse ;  /* 0x000000020d0e7819 */ /* 0x140fe40000010202 */
[----:B------:R-:W-:Y:S02]  /*0130*/  SHF.L.U64.HI R11, R13, 0x3, R2 ;  /* 0x000000030d0b7819 */ /* 0x000fe40000010202 */
.L_x_32:
[----:B------:R-:W-:Y:S02]  /*0140*/  SHF.R.S32.HI R3, RZ, 0x1f, R15 ;  /* 0x0000001fff037819 */ /* 0x000fe4000001140f */
[----:B------:R-:W-:-:S04]  /*0150*/  IADD3 R2, P0, R12, R15, RZ ;  /* 0x0000000f0c027210 */ /* 0x000fc80007f1e0ff */
[----:B------:R-:W-:Y:S02]  /*0160*/  LEA.HI.X.SX32 R3, R12, R3, 0x1, P0 ;  /* 0x000000030c037211 */ /* 0x000fe400000f0eff */
[----:B------:R-:W-:-:S04]  /*0170*/  LEA R20, P0, R2, c[0x0][0x160], 0x2 ;  /* 0x0000580002147a11 */ /* 0x000fc800078010ff */
[----:B------:R-:W-:Y:S02]  /*0180*/  LEA.HI.X R21, R2, c[0x0][0x164], R3, 0x2, P0 ;  /* 0x0000590002157a11 */ /* 0x000fe400000f1403 */
[----:B------:R-:W-:Y:S02]  /*0190*/  LEA R26, P0, R13, R20, 0x2 ;  /* 0x000000140d1a7211 */ /* 0x000fe400078010ff */
[----:B------:R-:W-:Y:S01]  /*01a0*/  MOV R2, 0x8 ;  /* 0x0000000800027802 */ /* 0x000fe20000000f00 */
[----:B------:R0:W2:Y:S01]  /*01b0*/  LDG.E R25, [R20.64] ;  /* 0x0000000614197981 */ /* 0x0000a2000c1e1900 */
[----:B------:R-:W-:-:S03]  /*01c0*/  IADD3.X R27, R21, R14, RZ, P0, !PT ;  /* 0x0000000e151b7210 */ /* 0x000fc600007fe4ff */
[----:B------:R-:W-:Y:S02]  /*01d0*/  IMAD.WIDE R2, R15, R2, c[0x0][0x168] ;  /* 0x00005a000f027625 */ /* 0x000fe400078e0202 */
[----:B------:R1:W3:Y:S04]  /*01e0*/  LDG.E R16, [R26.64] ;  /* 0x000000061a107981 */ /* 0x0002e8000c1e1900 */
[----:B------:R2:W4:Y:S04]  /*01f0*/  LDG.E.U16 R17, [R2.64+0x2] ;  /* 0x0000020602117981 */ /* 0x000528000c1e1500 */
[----:B------:R2:W4:Y:S01]  /*0200*/  LDG.E.U16 R18, [R2.64] ;  /* 0x0000000602127981 */ /* 0x000522000c1e1500 */
[----:B------:R-:W-:-:S03]  /*0210*/  LEA R4, P0, R13, R2, 0x3 ;  /* 0x000000020d047211 */ /* 0x000fc600078018ff */
[----:B------:R2:W5:Y:S01]  /*0220*/  LDG.E.U16 R19, [R2.64+0x6] ;  /* 0x0000060602137981 */ /* 0x000562000c1e1500 */
[----:B------:R-:W-:-:S03]  /*0230*/  IADD3.X R5, R3, R11, RZ, P0, !PT ;  /* 0x0000000b03057210 */ /* 0x000fc600007fe4ff */
[----:B------:R2:W5:Y:S04]  /*0240*/  LDG.E.U16 R22, [R2.64+0x4] ;  /* 0x0000040602167981 */ /* 0x000568000c1e1500 */
[----:B0-----:R0:W5:Y:S04]  /*0250*/  LDG.E.U16 R21, [R4.64+0x6] ;  /* 0x0000060604157981 */ /* 0x001168000c1e1500 */
[----:B-1----:R0:W5:Y:S04]  /*0260*/  LDG.E.U16 R26, [R4.64+0x4] ;  /* 0x00000406041a7981 */ /* 0x002168000c1e1500 */
[----:B------:R0:W5:Y:S04]  /*0270*/  LDG.E.U16 R20, [R4.64+0x2] ;  /* 0x0000020604147981 */ /* 0x000168000c1e1500 */
[----:B------:R0:W5:Y:S01]  /*0280*/  LDG.E.U16 R23, [R4.64] ;  /* 0x0000000604177981 */ /* 0x000162000c1e1500 */
[----:B------:R-:W-:-:S04]  /*0290*/  IADD3 R15, R15, c[0x0][0x0], RZ ;  /* 0x000000000f0f7a10 */ /* 0x000fc80007ffe0ff */
[----:B------:R-:W-:Y:S02]  /*02a0*/  ISETP.GE.AND P0, PT, R15, c[0x0][0x180], PT ;  /* 0x000060000f007a0c */ /* 0x000fe40003f06270 */
[C---:B--2---:R-:W-:Y:S02]  /*02b0*/  PRMT R2, R25.reuse, 0x8880, RZ ;  /* 0x0000888019027816 */ /* 0x044fe400000000ff */
[C---:B------:R-:W-:Y:S02]  /*02c0*/  PRMT R24, R25.reuse, 0xbbb3, RZ ;  /* 0x0000bbb319187816 */ /* 0x040fe400000000ff */
[----:B0-----:R-:W-:Y:S02]  /*02d0*/  MOV R4, R2 ;  /* 0x0000000200047202 */ /* 0x001fe40000000f00 */
[----:B------:R-:W-:Y:S02]  /*02e0*/  PRMT R27, R25, 0xaaa2, RZ ;  /* 0x0000aaa2191b7816 */ /* 0x000fe400000000ff */
[----:B---3--:R-:W-:-:S02]  /*02f0*/  PRMT R2, R16, 0xbbb3, RZ ;  /* 0x0000bbb310027816 */ /* 0x008fc400000000ff */
[----:B------:R-:W-:Y:S02]  /*0300*/  PRMT R28, R25, 0x9991, RZ ;  /* 0x00009991191c7816 */ /* 0x000fe400000000ff */
[C---:B------:R-:W-:Y:S01]  /*0310*/  PRMT R29, R16.reuse, 0xaaa2, RZ ;  /* 0x0000aaa2101d7816 */ /* 0x040fe200000000ff */
[----:B------:R-:W-:Y:S01]  /*0320*/  I2F.F16 R24, R24 ;  /* 0x0000001800187306 */ /* 0x000fe20000200c00 */
[----:B------:R-:W-:Y:S02]  /*0330*/  PRMT R5, R16, 0x8880, RZ ;  /* 0x0000888010057816 */ /* 0x000fe400000000ff */
[----:B----4-:R-:W-:Y:S02]  /*0340*/  PRMT R17, R18, 0x5410, R17 ;  /* 0x0000541012117816 */ /* 0x010fe40000000011 */
[----:B------:R-:W-:-:S03]  /*0350*/  PRMT R18, R16, 0x9991, RZ ;  /* 0x0000999110127816 */ /* 0x000fc600000000ff */
[----:B------:R-:W0:Y:S08]  /*0360*/  I2F.F16 R3, R27 ;  /* 0x0000001b00037306 */ /* 0x000e300000200c00 */
[----:B------:R-:W-:Y:S08]  /*0370*/  I2F.F16 R25, R28 ;  /* 0x0000001c00197306 */ /* 0x000ff00000200c00 */
[----:B------:R-:W1:Y:S08]  /*0380*/  I2F.F16 R4, R4 ;  /* 0x0000000400047306 */ /* 0x000e700000200c00 */
[----:B------:R-:W-:Y:S08]  /*0390*/  I2F.F16 R2, R2 ;  /* 0x0000000200027306 */ /* 0x000ff00000200c00 */
[----:B------:R-:W2:Y:S08]  /*03a0*/  I2F.F16 R27, R29 ;  /* 0x0000001d001b7306 */ /* 0x000eb00000200c00 */
[----:B------:R-:W-:Y:S08]  /*03b0*/  I2F.F16 R16, R18 ;  /* 0x0000001200107306 */ /* 0x000ff00000200c00 */
[----:B------:R-:W3:Y:S01]  /*03c0*/  I2F.F16 R5, R5 ;  /* 0x0000000500057306 */ /* 0x000ee20000200c00 */
[----:B-----5:R-:W-:-:S02]  /*03d0*/  PRMT R19, R22, 0x5410, R19 ;  /* 0x0000541016137816 */ /* 0x020fc40000000013 */
[----:B0-----:R-:W-:Y:S02]  /*03e0*/  PRMT R24, R3, 0x5410, R24 ;  /* 0x0000541003187816 */ /* 0x001fe40000000018 */
[----:B-1----:R-:W-:Y:S02]  /*03f0*/  PRMT R25, R4, 0x5410, R25 ;  /* 0x0000541004197816 */ /* 0x002fe40000000019 */
[----:B------:R-:W-:Y:S02]  /*0400*/  PRMT R21, R26, 0x5410, R21 ;  /* 0x000054101a157816 */ /* 0x000fe40000000015 */
[----:B--2---:R-:W-:Y:S01]  /*0410*/  PRMT R4, R27, 0x5410, R2 ;  /* 0x000054101b047816 */ /* 0x004fe20000000002 */
[----:B------:R-:W-:-:S03]  /*0420*/  HMUL2 R2, R19, R24 ;  /* 0x0000001813027232 */ /* 0x000fc60000000000 */
[C---:B------:R-:W-:Y:S01]  /*0430*/  HFMA2.MMA R3, R21.reuse, R24, -RZ ;  /* 0x0000001815037235 */ /* 0x040fe200001000ff */
[----:B------:R-:W-:Y:S01]  /*0440*/  HMUL2 R19, R19, R4 ;  /* 0x0000000413137232 */ /* 0x000fe20000000000 */
[----:B---3--:R-:W-:Y:S01]  /*0450*/  PRMT R5, R5, 0x5410, R16 ;  /* 0x0000541005057816 */ /* 0x008fe20000000010 */
[----:B------:R-:W-:Y:S01]  /*0460*/  HFMA2.MMA R4, R21, R4, -RZ ;  /* 0x0000000415047235 */ /* 0x000fe200001000ff */
[----:B------:R-:W-:Y:S01]  /*0470*/  PRMT R20, R23, 0x5410, R20 ;  /* 0x0000541017147816 */ /* 0x000fe20000000014 */
[----:B------:R-:W-:-:S03]  /*0480*/  HFMA2.MMA R2, R17, R25, R2 ;  /* 0x0000001911027235 */ /* 0x000fc60000000002 */
[----:B------:R-:W-:Y:S02]  /*0490*/  HFMA2.MMA R19, R17, R5, R19 ;  /* 0x0000000511137235 */ /* 0x000fe40000000013 */
[----:B------:R-:W-:-:S03]  /*04a0*/  HFMA2 R3, R20, R25, R3 ;  /* 0x0000001914037231 */ /* 0x000fc60000000003 */
[----:B------:R-:W-:Y:S02]  /*04b0*/  HFMA2 R20, R20, R5, R4 ;  /* 0x0000000514147231 */ /* 0x000fe40000000004 */
[----:B------:R-:W-:Y:S02]  /*04c0*/  HADD2 R2, R2.H0_H0, R2.H1_H1 ;  /* 0x3000000202027230 */ /* 0x000fe40000000800 */
[----:B------:R-:W-:Y:S02]  /*04d0*/  HADD2 R4, R3.H0_H0, R3.H1_H1 ;  /* 0x3000000303047230 */ /* 0x000fe40000000800 */
[----:B------:R-:W-:Y:S02]  /*04e0*/  HADD2 R19, R19.H0_H0, R19.H1_H1 ;  /* 0x3000001313137230 */ /* 0x000fe40000000800 */
[----:B------:R-:W-:Y:S02]  /*04f0*/  HADD2 R20, R20.H0_H0, R20.H1_H1 ;  /* 0x3000001414147230 */ /* 0x000fe40000000800 */
[----:B------:R-:W-:-:S02]  /*0500*/  HADD2.F32 R3, -RZ, R2.H0_H0 ;  /* 0x20000002ff037230 */ /* 0x000fc40000004100 */
[----:B------:R-:W-:Y:S02]  /*0510*/  HADD2.F32 R5, -RZ, R4.H0_H0 ;  /* 0x20000004ff057230 */ /* 0x000fe40000004100 */
[----:B------:R-:W-:Y:S02]  /*0520*/  HADD2.F32 R2, -RZ, R19.H0_H0 ;  /* 0x20000013ff027230 */ /* 0x000fe40000004100 */
[----:B------:R-:W-:Y:S01]  /*0530*/  HADD2.F32 R17, -RZ, R20.H0_H0 ;  /* 0x20000014ff117230 */ /* 0x000fe20000004100 */
[----:B------:R-:W-:Y:S02]  /*0540*/  FADD.FTZ R10, R3, R10 ;  /* 0x0000000a030a7221 */ /* 0x000fe40000010000 */
[----:B------:R-:W-:Y:S02]  /*0550*/  FADD.FTZ R6, R5, R6 ;  /* 0x0000000605067221 */ /* 0x000fe40000010000 */
[----:B------:R-:W-:Y:S02]  /*0560*/  FADD.FTZ R7, R2, R7 ;  /* 0x0000000702077221 */ /* 0x000fe40000010000 */
[----:B------:R-:W-:Y:S01]  /*0570*/  FADD.FTZ R0, R17, R0 ;  /* 0x0000000011007221 */ /* 0x000fe20000010000 */
[----:B------:R-:W-:Y:S05]  /*0580*/  @!P0 BRA `(.L_x_32) ;  /* 0xfffffbb000008947 */ /* 0x000fea000383ffff */
.L_x_31:
[----:B-1----:R-:W-:Y:S05]  /*0590*/  BSYNC B0 ;  /* 0x0000000000007941 */ /* 0x002fea0003800000 */
.L_x_30:
[----:B------:R-:W0:Y:S01]  /*05a0*/  SHFL.BFLY PT, R3, R10, 0x10, 0x1f ;  /* 0x0e001f000a037f89 */ /* 0x000e2200000e0000 */
[----:B------:R-:W-:Y:S03]  /*05b0*/  BSSY B0, `(.L_x_33) ;  /* 0x00000f4000007945 */ /* 0x000fe60003800000 */
[----:B------:R-:W1:Y:S04]  /*05c0*/  SHFL.BFLY PT, R2, R7, 0x10, 0x1f ;  /* 0x0e001f0007027f89 */ /* 0x000e6800000e0000 */
[----:B------:R-:W2:Y:S04]  /*05d0*/  S2R R17, SR_TID.Z ;  /* 0x0000000000117919 */ /* 0x000ea80000002300 */
[----:B------:R-:W2:Y:S01]  /*05e0*/  S2R R18, SR_TID.Y ;  /* 0x0000000000127919 */ /* 0x000ea20000002200 */
[----:B0-----:R-:W-:-:S02]  /*05f0*/  FADD.FTZ R3, R3, R10 ;  /* 0x0000000a03037221 */ /* 0x001fc40000010000 */
        /* <DEDUP_REMOVED lines=8> */
[----:B--2---:R-:W-:Y:S02]  /*0680*/  IMAD R2, R17, c[0x0][0x4], R18 ;  /* 0x0000010011027a24 */ /* 0x004fe400078e0212 */
[----:B-1----:R-:W-:Y:S01]  /*0690*/  FADD.FTZ R14, R13, R12 ;  /* 0x0000000c0d0e7221 */ /* 0x002fe20000010000 */
[----:B------:R-:W0:Y:S04]  /*06a0*/  SHFL.BFLY PT, R5, R4, 0x2, 0x1f ;  /* 0x0c401f0004057f89 */ /* 0x000e2800000e0000 */
[----:B------:R-:W1:Y:S01]  /*06b0*/  SHFL.BFLY PT, R15, R14, 0x2, 0x1f ;  /* 0x0c401f000e0f7f89 */ /* 0x000e6200000e0000 */
[----:B0-----:R-:W-:-:S02]  /*06c0*/  FADD.FTZ R3, R4, R5 ;  /* 0x0000000504037221 */ /* 0x001fc40000010000 */
[----:B------:R-:W-:Y:S01]  /*06d0*/  IMAD R5, R2, c[0x0][0x0], R9 ;  /* 0x0000000002057a24 */ /* 0x000fe200078e0209 */
[----:B------:R-:W-:Y:S01]  /*06e0*/  MOV R2, c[0x0][0x0] ;  /* 0x0000000000027a02 */ /* 0x000fe20000000f00 */
[----:B-1----:R-:W-:Y:S01]  /*06f0*/  FADD.FTZ R15, R14, R15 ;  /* 0x0000000f0e0f7221 */ /* 0x002fe20000010000 */
[----:B------:R-:W0:Y:S02]  /*0700*/  SHFL.BFLY PT, R12, R3, 0x1, 0x1f ;  /* 0x0c201f00030c7f89 */ /* 0x000e2400000e0000 */
[C---:B------:R-:W-:Y:S02]  /*0710*/  ISETP.NE.AND P2, PT, R5.reuse, RZ, PT ;  /* 0x000000ff0500720c */ /* 0x040fe40003f45270 */
[----:B------:R-:W1:Y:S01]  /*0720*/  SHFL.BFLY PT, R16, R15, 0x1, 0x1f ;  /* 0x0c201f000f107f89 */ /* 0x000e6200000e0000 */
[----:B------:R-:W-:Y:S02]  /*0730*/  SHF.L.U32 R11, R5, 0x2, RZ ;  /* 0x00000002050b7819 */ /* 0x000fe400000006ff */
[----:B------:R-:W-:-:S02]  /*0740*/  ISETP.LT.AND P1, PT, RZ, c[0x0][0x0], !P2 ;  /* 0x00000000ff007a0c */ /* 0x000fc40005721270 */
[C---:B------:R-:W-:Y:S02]  /*0750*/  LEA R11, R2.reuse, R11, 0x2 ;  /* 0x0000000b020b7211 */ /* 0x040fe400078e10ff */
[----:B------:R-:W-:Y:S02]  /*0760*/  IADD3 R4, R2, -0x1, RZ ;  /* 0xffffffff02047810 */ /* 0x000fe40007ffe0ff */
[----:B------:R-:W-:Y:S02]  /*0770*/  FSEL R10, R10, RZ, P2 ;  /* 0x000000ff0a0a7208 */ /* 0x000fe40001000000 */
[----:B------:R-:W-:Y:S02]  /*0780*/  LEA.HI R4, R4, 0x1, RZ, 0x1b ;  /* 0x0000000104047811 */ /* 0x000fe400078fd8ff */
[----:B------:R-:W-:Y:S01]  /*0790*/  FSEL R7, R7, RZ, P2 ;  /* 0x000000ff07077208 */ /* 0x000fe20001000000 */
[----:B0-----:R-:W-:Y:S01]  /*07a0*/  FADD.FTZ R12, R3, R12 ;  /* 0x0000000c030c7221 */ /* 0x001fe20000010000 */
[----:B------:R-:W-:Y:S01]  /*07b0*/  HFMA2.MMA R3, -RZ, RZ, 0, 5.9604644775390625e-08 ;  /* 0x00000001ff037435 */ /* 0x000fe200000001ff */
[----:B-1----:R-:W-:-:S03]  /*07c0*/  FADD.FTZ R16, R15, R16 ;  /* 0x000000100f107221 */ /* 0x002fc60000010000 */
[----:B------:R-:W-:Y:S04]  /*07d0*/  STS [R5.X4], R12 ;  /* 0x0000000c05007388 */ /* 0x000fe80000004800 */
        /* <DEDUP_REMOVED lines=20> */
.L_x_38:
        /* <DEDUP_REMOVED lines=37> */
.L_x_37:
        /* <DEDUP_REMOVED lines=23> */
.L_x_39:
[----:B------:R-:W-:-:S13]  /*0ce0*/  ISETP.NE.OR P0, PT, R21, -0x1, P0 ;  /* 0xffffffff1500780c */ /* 0x000fda0000705670 */
[----:B------:R-:W-:Y:S05]  /*0cf0*/  @!P0 BRA `(.L_x_35) ;  /* 0x000000d000008947 */ /* 0x000fea0003800000 */
.L_x_36:
        /* <DEDUP_REMOVED lines=13> */
.L_x_35:
        /* <DEDUP_REMOVED lines=12> */
.L_x_40:
        /* <DEDUP_REMOVED lines=14> */
.L_x_44:
        /* <DEDUP_REMOVED lines=37> */
.L_x_43:
        /* <DEDUP_REMOVED lines=23> */
.L_x_45:
[----:B------:R-:W-:-:S13]  /*1330*/  ISETP.NE.OR P0, PT, R13, -0x1, P0 ;  /* 0xffffffff0d00780c */ /* 0x000fda0000705670 */
[----:B------:R-:W-:Y:S05]  /*1340*/  @!P0 BRA `(.L_x_41) ;  /* 0x000000d000008947 */ /* 0x000fea0003800000 */
.L_x_42:
        /* <DEDUP_REMOVED lines=13> */
.L_x_41:
        /* <DEDUP_REMOVED lines=8> */
[----:B------:R-:W-:Y:S02]  /*14a0*/  ISETP.NE.AND P0, PT, R12, 0x2, PT ;  /* 0x000000020c00780c */ /* 0x000fe40003f05270 */
[----:B------:R-:W0:Y:S11]  /*14b0*/  LDS R12, [UR4+0x80] ;  /* 0x00008004ff0c7984 */ /* 0x000e360008000800 */
[----:B------:R-:W1:Y:S01]  /*14c0*/  @P0 LDS R14, [UR4+0x100] ;  /* 0x00010004ff0e0984 */ /* 0x000e620008000800 */
[----:B0-----:R-:W-:-:S04]  /*14d0*/  FADD.FTZ R7, R7, R12 ;  /* 0x0000000c07077221 */ /* 0x001fc80000010000 */
[----:B-1----:R-:W-:Y:S02]  /*14e0*/  @P0 FADD.FTZ R7, R7, R14 ;  /* 0x0000000e07070221 */ /* 0x002fe40000010000 */
.L_x_34:
[----:B------:R-:W-:Y:S05]  /*14f0*/  BSYNC B0 ;  /* 0x0000000000007941 */ /* 0x000fea0003800000 */
.L_x_33:
[----:B------:R-:W0:Y:S01]  /*1500*/  SHFL.BFLY PT, R13, R6, 0x10, 0x1f ;  /* 0x0e001f00060d7f89 */ /* 0x000e2200000e0000 */
[----:B------:R-:W-:Y:S03]  /*1510*/  BSSY B0, `(.L_x_46) ;  /* 0x00000e8000007945 */ /* 0x000fe60003800000 */
[----:B------:R-:W1:Y:S04]  /*1520*/  SHFL.BFLY PT, R15, R0, 0x10, 0x1f ;  /* 0x0e001f00000f7f89 */ /* 0x000e6800000e0000 */
[----:B------:R-:W-:Y:S01]  /*1530*/  BAR.SYNC.DEFER_BLOCKING 0x0 ;  /* 0x0000000000007b1d */ /* 0x000fe20000010000 */
[----:B0-----:R-:W-:Y:S01]  /*1540*/  FADD.FTZ R13, R13, R6 ;  /* 0x000000060d0d7221 */ /* 0x001fe20000010000 */
[----:B------:R-:W-:Y:S01]  /*1550*/  FSEL R6, R6, RZ, P2 ;  /* 0x000000ff06067208 */ /* 0x000fe20001000000 */
[----:B-1----:R-:W-:-:S03]  /*1560*/  FADD.FTZ R16, R15, R0 ;  /* 0x000000000f107221 */ /* 0x002fc60000010000 */
[----:B------:R-:W0:Y:S01]  /*1570*/  SHFL.BFLY PT, R12, R13, 0x8, 0x1f ;  /* 0x0d001f000d0c7f89 */ /* 0x000e2200000e0000 */
[----:B------:R-:W-:-:S03]  /*1580*/  FSEL R0, R0, RZ, P2 ;  /* 0x000000ff00007208 */ /* 0x000fc60001000000 */
        /* <DEDUP_REMOVED lines=35> */
.L_x_51:
        /* <DEDUP_REMOVED lines=14> */
[----:B------:R-:W-:Y:S01]  /*18a0*/  LDS R19, [UR5+0x700] ;  /* 0x00070005ff137984 */ /* 0x000fe20008000800 */
[----:B-1----:R-:W-:-:S03]  /*18b0*/  FADD.FTZ R15, R15, R12 ;  /* 0x0000000c0f0f7221 */ /* 0x002fc60000010000 */
[----:B------:R-:W0:Y:S01]  /*18c0*/  LDS R6, [UR5+0x500] ;  /* 0x00050005ff067984 */ /* 0x000e220008000800 */
[----:B--2---:R-:W-:-:S03]  /*18d0*/  FADD.FTZ R15, R15, R14 ;  /* 0x0000000e0f0f7221 */ /* 0x004fc60000010000 */
[----:B------:R-:W1:Y:S01]  /*18e0*/  LDS R12, [UR5+0x580] ;  /* 0x00058005ff0c7984 */ /* 0x000e620008000800 */
[----:B---3--:R-:W-:-:S03]  /*18f0*/  FADD.FTZ R18, R15, R18 ;  /* 0x000000120f127221 */ /* 0x008fc60000010000 */
[----:B------:R-:W2:Y:S01]  /*1900*/  LDS R14, [UR5+0x600] ;  /* 0x00060005ff0e7984 */ /* 0x000ea20008000800 */
[----:B----4-:R-:W-:-:S03]  /*1910*/  FADD.FTZ R17, R18, R17 ;  /* 0x0000001112117221 */ /* 0x010fc60000010000 */
[----:B------:R-:W3:Y:S01]  /*1920*/  LDS R15, [UR5+0x680] ;  /* 0x00068005ff0f7984 */ /* 0x000ee20008000800 */
[----:B-----5:R-:W-:-:S03]  /*1930*/  FADD.FTZ R20, R17, R20 ;  /* 0x0000001411147221 */ /* 0x020fc60000010000 */
[----:B------:R-:W4:Y:S01]  /*1940*/  LDS R17, [UR5+0x780] ;  /* 0x00078005ff117984 */ /* 0x000f220008000800 */
        /* <DEDUP_REMOVED lines=9> */
[----:B------:R-:W-:-:S04]  /*19e0*/  FADD.FTZ R14, R14, R19 ;  /* 0x000000130e0e7221 */ /* 0x000fc80000010000 */
[----:B----4-:R-:W-:Y:S01]  /*19f0*/  FADD.FTZ R6, R14, R17 ;  /* 0x000000110e067221 */ /* 0x010fe20000010000 */
[----:B------:R-:W-:Y:S05]  /*1a00*/  @P2 BRA `(.L_x_51) ;  /* 0xfffffdb000002947 */ /* 0x000fea000383ffff */
.L_x_50:
        /* <DEDUP_REMOVED lines=23> */
.L_x_52:
[----:B------:R-:W-:-:S13]  /*1b80*/  ISETP.NE.OR P0, PT, R16, -0x1, P0 ;  /* 0xffffffff1000780c */ /* 0x000fda0000705670 */
[----:B------:R-:W-:Y:S05]  /*1b90*/  @!P0 BRA `(.L_x_48) ;  /* 0x000000d000008947 */ /* 0x000fea0003800000 */
.L_x_49:
        /* <DEDUP_REMOVED lines=13> */
.L_x_48:
        /* <DEDUP_REMOVED lines=12> */
.L_x_53:
        /* <DEDUP_REMOVED lines=14> */
.L_x_57:
        /* <DEDUP_REMOVED lines=37> */
.L_x_56:
        /* <DEDUP_REMOVED lines=23> */
.L_x_58:
[----:B------:R-:W-:-:S13]  /*21d0*/  ISETP.NE.OR P0, PT, R3, -0x1, P0 ;  /* 0xffffffff0300780c */ /* 0x000fda0000705670 */
[----:B------:R-:W-:Y:S05]  /*21e0*/  @!P0 BRA `(.L_x_54) ;  /* 0x000000d000008947 */ /* 0x000fea0003800000 */
.L_x_55:
        /* <DEDUP_REMOVED lines=13> */
.L_x_54:
        /* <DEDUP_REMOVED lines=13> */
.L_x_47:
[----:B------:R-:W-:Y:S05]  /*2390*/  BSYNC B0 ;  /* 0x0000000000007941 */ /* 0x000fea0003800000 */
.L_x_46:
[----:B------:R-:W-:Y:S01]  /*23a0*/  BAR.SYNC.DEFER_BLOCKING 0x0 ;  /* 0x0000000000007b1d */ /* 0x000fe20000010000 */
[----:B------:R-:W-:-:S13]  /*23b0*/  ISETP.NE.AND P0, PT, R9, RZ, PT ;  /* 0x000000ff0900720c */ /* 0x000fda0003f05270 */
[----:B------:R-:W-:Y:S05]  /*23c0*/  @P0 EXIT ;  /* 0x000000000000094d */ /* 0x000fea0003800000 */
[----:B------:R-:W-:-:S10]  /*23d0*/  HFMA2.MMA R3, -RZ, RZ, 0, 4.76837158203125e-07 ;  /* 0x00000008ff037435 */ /* 0x000fd400000001ff */
[----:B------:R-:W-:-:S05]  /*23e0*/  IMAD.WIDE R2, R8, R3, c[0x0][0x170] ;  /* 0x00005c0008027625 */ /* 0x000fca00078e0203 */
[----:B------:R-:W2:Y:S04]  /*23f0*/  LDG.E R4, [R2.64+0x4] ;  /* 0x0000040602047981 */ /* 0x000ea8000c1e1900 */
[----:B------:R-:W3:Y:S01]  /*2400*/  LDG.E R5, [R2.64] ;  /* 0x0000000602057981 */ /* 0x000ee2000c1e1900 */
[----:B------:R-:W-:-:S05]  /*2410*/  MOV R11, 0x4 ;  /* 0x00000004000b7802 */ /* 0x000fca0000000f00 */
[----:B------:R-:W-:-:S04]  /*2420*/  IMAD.WIDE R8, R8, R11, c[0x0][0x178] ;  /* 0x00005e0008087625 */ /* 0x000fc800078e020b */
[C---:B--2---:R-:W-:Y:S02]  /*2430*/  FMUL.FTZ R7, R4.reuse, R7 ;  /* 0x0000000704077220 */ /* 0x044fe40000410000 */
[----:B------:R-:W-:Y:S02]  /*2440*/  FMUL.FTZ R0, R4, R0 ;  /* 0x0000000004007220 */ /* 0x000fe40000410000 */
[C---:B---3--:R-:W-:Y:S02]  /*2450*/  FMUL.FTZ R10, R5.reuse, R10 ;  /* 0x0000000a050a7220 */ /* 0x048fe40000410000 */
[----:B------:R-:W-:-:S03]  /*2460*/  FMUL.FTZ R5, R5, R6 ;  /* 0x0000000605057220 */ /* 0x000fc60000410000 */
[----:B------:R-:W-:Y:S02]  /*2470*/  F2FP.PACK_AB R10, R7, R10 ;  /* 0x0000000a070a723e */ /* 0x000fe400000000ff */
[----:B------:R-:W-:Y:S01]  /*2480*/  F2FP.PACK_AB R0, R0, R5 ;  /* 0x000000050000723e */ /* 0x000fe200000000ff */
[----:B------:R-:W-:Y:S01]  /*2490*/  IMAD.WIDE.U32 R4, R11, c[0x0][0xc], R8 ;  /* 0x000003000b047a25 */ /* 0x000fe200078e0008 */
[----:B------:R-:W-:Y:S01]  /*24a0*/  PRMT R2, R10, 0x7632, R2 ;  /* 0x000076320a027816 */ /* 0x000fe20000000002 */
[----:B------:R-:W-:Y:S01]  /*24b0*/  STG.E.U16 [R8.64], R10 ;  /* 0x0000000a08007986 */ /* 0x000fe2000c101506 */
[----:B------:R-:W-:-:S03]  /*24c0*/  PRMT R3, R0, 0x7632, R3 ;  /* 0x0000763200037816 */ /* 0x000fc60000000003 */
[----:B------:R-:W-:Y:S04]  /*24d0*/  STG.E.U16 [R8.64+0x2], R2 ;  /* 0x0000020208007986 */ /* 0x000fe8000c101506 */
[----:B------:R-:W-:Y:S04]  /*24e0*/  STG.E.U16 [R4.64], R0 ;  /* 0x0000000004007986 */ /* 0x000fe8000c101506 */
[----:B------:R-:W-:Y:S01]  /*24f0*/  STG.E.U16 [R4.64+0x2], R3 ;  /* 0x0000020304007986 */ /* 0x000fe2000c101506 */
[----:B------:R-:W-:Y:S05]  /*2500*/  EXIT ;  /* 0x000000000000794d */ /* 0x000fea0003800000 */
.L_x_59:
        /* <DEDUP_REMOVED lines=15> */
.L_x_95:


//--------------------- .text._ZN17fastertransformer37int8WeightPerChannelLdkMultiplicationILi1ELi2EEEvPK5char4PK6float4PKfPvi --------------------------
	.section	.text._ZN17fastertransformer37int8WeightPerChannelLdkMultiplicationILi1ELi2EEEvPK5char4PK6float4PKfPvi,"ax",@progbits
	.sectioninfo	@"SHI_REGISTERS=29"
	.align	128
        .global         _ZN17fastertransformer37int8WeightPerChannelLdkMultiplicationILi1ELi2EEEvPK5char4PK6float4PKfPvi
        .type           _ZN17fastertransformer37int8WeightPerChannelLdkMultiplicationILi1ELi2EEEvPK5char4PK6float4PKfPvi,@function
        .size           _ZN17fastertransformer37int8WeightPerChannelLdkMultiplicationILi1ELi2EEEvPK5char4PK6float4PKfPvi,(.L_x_96 - _ZN17fastertransformer37int8WeightPerChannelLdkMultiplicationILi1ELi2EEEvPK5char4PK6float4PKfPvi)
        .other          _ZN17fastertransformer37int8WeightPerChannelLdkMultiplicationILi1ELi2EEEvPK5char4PK6float4PKfPvi,@"STO_CUDA_ENTRY STV_DEFAULT"
_ZN17fastertransformer37int8WeightPerChannelLdkMultiplicationILi1ELi2EEEvPK5char4PK6float4PKfPvi:
.text._ZN17fastertransformer37int8WeightPerChannelLdkMultiplicationILi1ELi2EEEvPK5char4PK6float4PKfPvi:
        /* <DEDUP_REMOVED lines=16> */
[----:B------:R-:W-:Y:S02]  /*0100*/  MOV R13, R0 ;  /* 0x00000000000d7202 */ /* 0x000fe40000000f00 */
[----:B------:R-:W-:-:S02]  /*0110*/  SHF.R.S32.HI R7, RZ, 0x1f, R12 ;  /* 0x0000001fff077819 */ /* 0x000fc4000001140c */
[----:B------:R-:W-:Y:S02]  /*0120*/  SHF.L.U32 R16, R16, 0x1, RZ ;  /* 0x0000000110107819 */ /* 0x000fe400000006ff */
[----:B0-----:R-:W-:Y:S02]  /*0130*/  SHF.L.U64.HI R14, R12, 0x2, R7 ;  /* 0x000000020c0e7819 */ /* 0x001fe40000010207 */
.L_x_62:
[----:B------:R-:W-:Y:S02]  /*0140*/  SHF.R.S32.HI R5, RZ, 0x1f, R13 ;  /* 0x0000001fff057819 */ /* 0x000fe4000001140d */
[----:B------:R-:W-:-:S04]  /*0150*/  IADD3 R4, P0, R16, R13, RZ ;  /* 0x0000000d10047210 */ /* 0x000fc80007f1e0ff */
[----:B------:R-:W-:Y:S02]  /*0160*/  LEA.HI.X.SX32 R5, R16, R5, 0x1, P0 ;  /* 0x0000000510057211 */ /* 0x000fe400000f0eff */
[----:B------:R-:W-:-:S04]  /*0170*/  LEA R18, P0, R4, c[0x0][0x160], 0x2 ;  /* 0x0000580004127a11 */ /* 0x000fc800078010ff */
[----:B------:R-:W-:Y:S02]  /*0180*/  LEA.HI.X R19, R4, c[0x0][0x164], R5, 0x2, P0 ;  /* 0x0000590004137a11 */ /* 0x000fe400000f1405 */
[----:B------:R-:W-:Y:S01]  /*0190*/  LEA R22, P0, R12, R18, 0x2 ;  /* 0x000000120c167211 */ /* 0x000fe200078010ff */
[----:B------:R-:W-:Y:S02]  /*01a0*/  HFMA2.MMA R4, -RZ, RZ, 0, 9.5367431640625e-07 ;  /* 0x00000010ff047435 */ /* 0x000fe400000001ff */
[----:B------:R-:W2:Y:S01]  /*01b0*/  LDG.E R25, [R18.64] ;  /* 0x0000000612197981 */ /* 0x000ea2000c1e1900 */
[----:B------:R-:W-:-:S05]  /*01c0*/  IADD3.X R23, R19, R14, RZ, P0, !PT ;  /* 0x0000000e13177210 */ /* 0x000fca00007fe4ff */
[----:B------:R-:W3:Y:S02]  /*01d0*/  LDG.E R22, [R22.64] ;  /* 0x0000000616167981 */ /* 0x000ee4000c1e1900 */
[----:B------:R-:W-:-:S06]  /*01e0*/  IMAD.WIDE R4, R13, R4, c[0x0][0x168] ;  /* 0x00005a000d047625 */ /* 0x000fcc00078e0204 */
[----:B------:R-:W4:Y:S01]  /*01f0*/  LDG.E.128 R4, [R4.64] ;  /* 0x0000000604047981 */ /* 0x000f22000c1e1d00 */
[----:B------:R-:W-:-:S04]  /*0200*/  IADD3 R13, R13, c[0x0][0x0], RZ ;  /* 0x000000000d0d7a10 */ /* 0x000fc80007ffe0ff */
[----:B------:R-:W-:Y:S01]  /*0210*/  ISETP.GE.AND P0, PT, R13, c[0x0][0x180], PT ;  /* 0x000060000d007a0c */ /* 0x000fe20003f06270 */
[----:B--2---:R-:W4:Y:S08]  /*0220*/  I2F.S8 R24, R25.B1 ;  /* 0x1000001900187306 */ /* 0x004f300000001400 */
[----:B---3--:R-:W0:Y:S08]  /*0230*/  I2F.S8 R26, R22.B1 ;  /* 0x10000016001a7306 */ /* 0x008e300000001400 */
[----:B------:R-:W1:Y:S08]  /*0240*/  I2F.S8 R15, R25 ;  /* 0x00000019000f7306 */ /* 0x000e700000001400 */
[----:B------:R-:W2:Y:S08]  /*0250*/  I2F.S8 R21, R22 ;  /* 0x0000001600157306 */ /* 0x000eb00000001400 */
[----:B------:R-:W3:Y:S08]  /*0260*/  I2F.S8 R17, R25.B2 ;  /* 0x2000001900117306 */ /* 0x000ef00000001400 */
[----:B------:R-:W1:Y:S01]  /*0270*/  I2F.S8 R19, R22.B2 ;  /* 0x2000001600137306 */ /* 0x000e620000001400 */
[----:B----4-:R-:W-:-:S02]  /*0280*/  FMUL.FTZ R24, R5, R24 ;  /* 0x0000001805187220 */ /* 0x010fc40000410000 */
[----:B0-----:R-:W-:-:S05]  /*0290*/  FMUL.FTZ R26, R5, R26 ;  /* 0x0000001a051a7220 */ /* 0x001fca0000410000 */
[----:B------:R-:W0:Y:S08]  /*02a0*/  I2F.S8 R20, R25.B3 ;  /* 0x3000001900147306 */ /* 0x000e300000001400 */
[----:B------:R-:W4:Y:S01]  /*02b0*/  I2F.S8 R18, R22.B3 ;  /* 0x3000001600127306 */ /* 0x000f220000001400 */
[C---:B-1----:R-:W-:Y:S02]  /*02c0*/  FFMA.FTZ R15, R4.reuse, R15, R24 ;  /* 0x0000000f040f7223 */ /* 0x042fe40000010018 */
[----:B--2---:R-:W-:-:S02]  /*02d0*/  FFMA.FTZ R21, R4, R21, R26 ;  /* 0x0000001504157223 */ /* 0x004fc4000001001a */
[C---:B---3--:R-:W-:Y:S02]  /*02e0*/  FFMA.FTZ R15, R6.reuse, R17, R15 ;  /* 0x00000011060f7223 */ /* 0x048fe4000001000f */
[----:B------:R-:W-:Y:S02]  /*02f0*/  FFMA.FTZ R19, R6, R19, R21 ;  /* 0x0000001306137223 */ /* 0x000fe40000010015 */
[C---:B0-----:R-:W-:Y:S02]  /*0300*/  FFMA.FTZ R15, R7.reuse, R20, R15 ;  /* 0x00000014070f7223 */ /* 0x041fe4000001000f */
[----:B----4-:R-:W-:Y:S02]  /*0310*/  FFMA.FTZ R18, R7, R18, R19 ;  /* 0x0000001207127223 */ /* 0x010fe40000010013 */
[----:B-----5:R-:W-:Y:S02]  /*0320*/  FFMA.FTZ R8, R11, R15, R8 ;  /* 0x0000000f0b087223 */ /* 0x020fe40000010008 */
[----:B------:R-:W-:Y:S01]  /*0330*/  FFMA.FTZ R9, R10, R18, R9 ;  /* 0x000000120a097223 */ /* 0x000fe20000010009 */
[----:B------:R-:W-:Y:S05]  /*0340*/  @!P0 BRA `(.L_x_62) ;  /* 0xfffffdf000008947 */ /* 0x000fea000383ffff */
.L_x_61:
[----:B------:R-:W-:Y:S05]  /*0350*/  BSYNC B0 ;  /* 0x0000000000007941 */ /* 0x000fea0003800000 */
.L_x_60:
        /* <DEDUP_REMOVED lines=13> */
[----:B--2---:R-:W-:Y:S02]  /*0430*/  IMAD R5, R16, c[0x0][0x4], R5 ;  /* 0x0000010010057a24 */ /* 0x004fe400078e0205 */
[----:B0-----:R-:W-:Y:S01]  /*0440*/  FADD.FTZ R7, R4, R7 ;  /* 0x0000000704077221 */ /* 0x001fe20000010000 */
[----:B------:R-:W-:Y:S01]  /*0450*/  MOV R4, c[0x0][0x0] ;  /* 0x0000000000047a02 */ /* 0x000fe20000000f00 */
[----:B------:R-:W-:Y:S02]  /*0460*/  IMAD R5, R5, c[0x0][0x0], R0 ;  /* 0x0000000005057a24 */ /* 0x000fe400078e0200 */
[----:B-1----:R-:W-:Y:S01]  /*0470*/  FADD.FTZ R13, R12, R11 ;  /* 0x0000000b0c0d7221 */ /* 0x002fe20000010000 */
[----:B------:R-:W0:Y:S02]  /*0480*/  SHFL.BFLY PT, R6, R7, 0x2, 0x1f ;  /* 0x0c401f0007067f89 */ /* 0x000e2400000e0000 */
[----:B------:R-:W-:-:S02]  /*0490*/  ISETP.NE.AND P0, PT, R5, RZ, PT ;  /* 0x000000ff0500720c */ /* 0x000fc40003f05270 */
[----:B------:R-:W1:Y:S01]  /*04a0*/  SHFL.BFLY PT, R14, R13, 0x2, 0x1f ;  /* 0x0c401f000d0e7f89 */ /* 0x000e6200000e0000 */
[----:B0-----:R-:W-:Y:S01]  /*04b0*/  FADD.FTZ R6, R7, R6 ;  /* 0x0000000607067221 */ /* 0x001fe20000010000 */
[----:B------:R-:W-:Y:S01]  /*04c0*/  SHF.L.U32 R7, R5, 0x2, RZ ;  /* 0x0000000205077819 */ /* 0x000fe200000006ff */
[----:B-1----:R-:W-:-:S03]  /*04d0*/  FADD.FTZ R14, R13, R14 ;  /* 0x0000000e0d0e7221 */ /* 0x002fc60000010000 */
[----:B------:R-:W0:Y:S01]  /*04e0*/  SHFL.BFLY PT, R11, R6, 0x1, 0x1f ;  /* 0x0c201f00060b7f89 */ /* 0x000e2200000e0000 */
[----:B------:R-:W-:-:S03]  /*04f0*/  LEA R12, R4, R7, 0x2 ;  /* 0x00000007040c7211 */ /* 0x000fc600078e10ff */
[----:B------:R-:W1:Y:S01]  /*0500*/  SHFL.BFLY PT, R15, R14, 0x1, 0x1f ;  /* 0x0c201f000e0f7f89 */ /* 0x000e6200000e0000 */
[----:B0-----:R-:W-:Y:S02]  /*0510*/  FADD.FTZ R10, R6, R11 ;  /* 0x0000000b060a7221 */ /* 0x001fe40000010000 */
[----:B-1----:R-:W-:-:S03]  /*0520*/  FADD.FTZ R15, R14, R15 ;  /* 0x0000000f0e0f7221 */ /* 0x002fc60000010000 */
[----:B------:R-:W-:Y:S04]  /*0530*/  STS [R5.X4], R10 ;  /* 0x0000000a05007388 */ /* 0x000fe80000004800 */
[----:B------:R-:W-:Y:S04]  /*0540*/  STS [R12], R15 ;  /* 0x0000000f0c007388 */ /* 0x000fe80000000800 */
[----:B------:R-:W-:Y:S06]  /*0550*/  BAR.SYNC 0x0 ;  /* 0x0000000000007b1d */ /* 0x000fec0000000000 */
[----:B------:R-:W-:Y:S05]  /*0560*/  @P0 BRA `(.L_x_64) ;  /* 0x00000d2000000947 */ /* 0x000fea0003800000 */
[----:B------:R-:W-:Y:S01]  /*0570*/  ISETP.GE.AND P0, PT, R4, 0x1, PT ;  /* 0x000000010400780c */ /* 0x000fe20003f06270 */
[----:B------:R-:W-:-:S12]  /*0580*/  CS2R R8, SRZ ;  /* 0x0000000000087805 */ /* 0x000fd8000001ff00 */
[----:B------:R-:W-:Y:S05]  /*0590*/  @!P0 BRA `(.L_x_64) ;  /* 0x00000cf000008947 */ /* 0x000fea0003800000 */
[----:B------:R-:W-:Y:S01]  /*05a0*/  IADD3 R6, R4, -0x1, RZ ;  /* 0xffffffff04067810 */ /* 0x000fe20007ffe0ff */
[----:B------:R-:W-:Y:S01]  /*05b0*/  UMOV UR4, URZ ;  /* 0x0000003f00047c82 */ /* 0x000fe20008000000 */
[----:B------:R-:W-:Y:S02]  /*05c0*/  HFMA2.MMA R8, -RZ, RZ, 0, 0 ;  /* 0x00000000ff087435 */ /* 0x000fe400000001ff */
[C---:B------:R-:W-:Y:S02]  /*05d0*/  ISETP.GE.U32.AND P2, PT, R6.reuse, 0x60, PT ;  /* 0x000000600600780c */ /* 0x040fe40003f46070 */
[----:B------:R-:W-:-:S04]  /*05e0*/  LEA.HI R5, R6, 0x1, RZ, 0x1b ;  /* 0x0000000106057811 */ /* 0x000fc800078fd8ff */
[----:B------:R-:W-:-:S07]  /*05f0*/  LOP3.LUT R5, R5, 0x3, RZ, 0xc0, !PT ;  /* 0x0000000305057812 */ /* 0x000fce00078ec0ff */
        /* <DEDUP_REMOVED lines=12> */
.L_x_68:
        /* <DEDUP_REMOVED lines=33> */
[----:B------:R-:W-:-:S04]  /*08d0*/  FADD.FTZ R7, R7, R18 ;  /* 0x0000001207077221 */ /* 0x000fc80000010000 */
[----:B---3--:R-:W-:-:S04]  /*08e0*/  FADD.FTZ R7, R7, R20 ;  /* 0x0000001407077221 */ /* 0x008fc80000010000 */
[----:B----4-:R-:W-:Y:S01]  /*08f0*/  FADD.FTZ R8, R7, R22 ;  /* 0x0000001607087221 */ /* 0x010fe20000010000 */
[----:B------:R-:W-:Y:S05]  /*0900*/  @P1 BRA `(.L_x_68) ;  /* 0xfffffdb000001947 */ /* 0x000fea000383ffff */
.L_x_67:
        /* <DEDUP_REMOVED lines=23> */
.L_x_69:
[----:B------:R-:W-:-:S13]  /*0a80*/  ISETP.NE.OR P0, PT, R16, -0x1, P0 ;  /* 0xffffffff1000780c */ /* 0x000fda0000705670 */
[----:B------:R-:W-:Y:S05]  /*0a90*/  @!P0 BRA `(.L_x_65) ;  /* 0x000000d000008947 */ /* 0x000fea0003800000 */
.L_x_66:
        /* <DEDUP_REMOVED lines=13> */
.L_x_65:
        /* <DEDUP_REMOVED lines=12> */
.L_x_70:
        /* <DEDUP_REMOVED lines=14> */
.L_x_74:
        /* <DEDUP_REMOVED lines=32> */
[----:B--2---:R-:W-:-:S04]  /*0f10*/  FADD.FTZ R10, R10, R13 ;  /* 0x0000000d0a0a7221 */ /* 0x004fc80000010000 */
[----:B------:R-:W-:-:S04]  /*0f20*/  FADD.FTZ R10, R10, R17 ;  /* 0x000000110a0a7221 */ /* 0x000fc80000010000 */
[----:B---3--:R-:W-:-:S04]  /*0f30*/  FADD.FTZ R10, R10, R19 ;  /* 0x000000130a0a7221 */ /* 0x008fc80000010000 */
[----:B-----5:R-:W-:Y:S01]  /*0f40*/  FADD.FTZ R9, R10, R21 ;  /* 0x000000150a097221 */ /* 0x020fe20000010000 */
[----:B------:R-:W-:Y:S05]  /*0f50*/  @P2 BRA `(.L_x_74) ;  /* 0xfffffdb000002947 */ /* 0x000fea000383ffff */
.L_x_73:
        /* <DEDUP_REMOVED lines=23> */
.L_x_75:
[----:B------:R-:W-:-:S13]  /*10d0*/  ISETP.NE.OR P0, PT, R6, -0x1, P0 ;  /* 0xffffffff0600780c */ /* 0x000fda0000705670 */
[----:B------:R-:W-:Y:S05]  /*10e0*/  @!P0 BRA `(.L_x_71) ;  /* 0x000000d000008947 */ /* 0x000fea0003800000 */
.L_x_72:
        /* <DEDUP_REMOVED lines=13> */
.L_x_71:
        /* <DEDUP_REMOVED lines=13> */
.L_x_64:
[----:B------:R-:W-:Y:S05]  /*1290*/  BSYNC B0 ;  /* 0x0000000000007941 */ /* 0x000fea0003800000 */
.L_x_63:
[----:B------:R-:W-:Y:S01]  /*12a0*/  BAR.SYNC.DEFER_BLOCKING 0x0 ;  /* 0x0000000000007b1d */ /* 0x000fe20000010000 */
[----:B------:R-:W-:-:S13]  /*12b0*/  ISETP.NE.AND P0, PT, R0, RZ, PT ;  /* 0x000000ff0000720c */ /* 0x000fda0003f05270 */
[----:B------:R-:W-:Y:S05]  /*12c0*/  @P0 EXIT ;  /* 0x000000000000094d */ /* 0x000fea0003800000 */
[----:B------:R-:W-:-:S04]  /*12d0*/  LEA R4, P0, R2, c[0x0][0x178], 0x3 ;  /* 0x00005e0002047a11 */ /* 0x000fc800078018ff */
[----:B------:R-:W-:-:S05]  /*12e0*/  LEA.HI.X R5, R2, c[0x0][0x17c], R3, 0x3, P0 ;  /* 0x00005f0002057a11 */ /* 0x000fca00000f1c03 */
[----:B------:R-:W-:Y:S04]  /*12f0*/  STG.E [R4.64], R8 ;  /* 0x0000000804007986 */ /* 0x000fe8000c101906 */
[----:B------:R-:W-:Y:S01]  /*1300*/  STG.E [R4.64+0x4], R9 ;  /* 0x0000040904007986 */ /* 0x000fe2000c101906 */
[----:B------:R-:W-:Y:S05]  /*1310*/  EXIT ;  /* 0x000000000000794d */ /* 0x000fea0003800000 */
.L_x_76:
        /* <DEDUP_REMOVED lines=14> */
.L_x_96:


//--------------------- .text._ZN17fastertransformer37int8WeightPerChannelLdkMultiplicationILi1ELi2EEEvPK5char4PKNS_5half4EPKfPvi --------------------------
	.section	.text._ZN17fastertransformer37int8WeightPerChannelLdkMultiplicationILi1ELi2EEEvPK5char4PKNS_5half4EPKfPvi,"ax",@progbits
	.sectioninfo	@"SHI_REGISTERS=26"
	.align	128
        .global         _ZN17fastertransformer37int8WeightPerChannelLdkMultiplicationILi1ELi2EEEvPK5char4PKNS_5half4EPKfPvi
        .type           _ZN17fastertransformer37int8WeightPerChannelLdkMultiplicationILi1ELi2EEEvPK5char4PKNS_5half4EPKfPvi,@function
        .size           _ZN17fastertransformer37int8WeightPerChannelLdkMultiplicationILi1ELi2EEEvPK5char4PKNS_5half4EPKfPvi,(.L_x_97 - _ZN17fastertransformer37int8WeightPerChannelLdkMultiplicationILi1ELi2EEEvPK5char4PKNS_5half4EPKfPvi)
        .other          _ZN17fastertransformer37int8WeightPerChannelLdkMultiplicationILi1ELi2EEEvPK5char4PKNS_5half4EPKfPvi,@"STO_CUDA_ENTRY STV_DEFAULT"
_ZN17fastertransformer37int8WeightPerChannelLdkMultiplicationILi1ELi2EEEvPK5char4PKNS_5half4EPKfPvi:
.text._ZN17fastertransformer37int8WeightPerChannelLdkMultiplicationILi1ELi2EEEvPK5char4PKNS_5half4EPKfPvi:
[----:B------:R-:W-:Y:S02]  /*0000*/  MOV R1, c[0x0][0x28] ;  /* 0x00000a0000017a02 */ /* 0x000fe40000000f00 */
[----:B------:R-:W0:Y:S01]  /*0010*/  S2R R0, SR_TID.X ;  /* 0x0000000000007919 */ /* 0x000e220000002100 */
[----:B------:R-:W-:Y:S01]  /*0020*/  ULDC.64 UR6, c[0x0][0x118] ;  /* 0x0000460000067ab9 */ /* 0x000fe20000000a00 */
[----:B------:R-:W-:Y:S02]  /*0030*/  BSSY B0, `(.L_x_77) ;  /* 0x0000040000007945 */ /* 0x000fe40003800000 */
[----:B------:R-:W1:Y:S01]  /*0040*/  S2R R2, SR_CTAID.X ;  /* 0x0000000000027919 */ /* 0x000e620000002500 */
[----:B0-----:R-:W-:-:S13]  /*0050*/  ISETP.GE.AND P0, PT, R0, c[0x0][0x180], PT ;  /* 0x0000600000007a0c */ /* 0x001fda0003f06270 */
[----:B------:R-:W-:Y:S01]  /*0060*/  @P0 MOV R3, RZ ;  /* 0x000000ff00030202 */ /* 0x000fe20000000f00 */
[----:B------:R-:W-:Y:S01]  /*0070*/  @P0 IMAD.MOV.U32 R4, RZ, RZ, RZ ;  /* 0x000000ffff040224 */ /* 0x000fe200078e00ff */
[----:B------:R-:W-:Y:S05]  /*0080*/  @P0 BRA `(.L_x_78) ;  /* 0x000003a000000947 */ /* 0x000fea0003800000 */
[----:B-1----:R-:W-:Y:S01]  /*0090*/  MOV R6, c[0x0][0x180] ;  /* 0x0000600000067a02 */ /* 0x002fe20000000f00 */
[----:B------:R-:W-:Y:S01]  /*00a0*/  IMAD R8, R2, c[0x0][0x180], RZ ;  /* 0x0000600002087a24 */ /* 0x000fe200078e02ff */
[----:B------:R-:W-:Y:S01]  /*00b0*/  HFMA2.MMA R3, -RZ, RZ, 0, 0 ;  /* 0x00000000ff037435 */ /* 0x000fe200000001ff */
[----:B------:R-:W-:Y:S01]  /*00c0*/  IMAD.MOV.U32 R4, RZ, RZ, RZ ;  /* 0x000000ffff047224 */ /* 0x000fe200078e00ff */
[----:B------:R-:W-:Y:S02]  /*00d0*/  SHF.R.S32.HI R7, RZ, 0x1f, R6 ;  /* 0x0000001fff077819 */ /* 0x000fe40000011406 */
[----:B------:R-:W-:Y:S02]  /*00e0*/  MOV R5, R0 ;  /* 0x0000000000057202 */ /* 0x000fe40000000f00 */
[----:B------:R-:W-:-:S02]  /*00f0*/  SHF.L.U32 R8, R8, 0x1, RZ ;  /* 0x0000000108087819 */ /* 0x000fc400000006ff */
[----:B------:R-:W-:Y:S02]  /*0100*/  SHF.L.U64.HI R7, R6, 0x2, R7 ;  /* 0x0000000206077819 */ /* 0x000fe40000010207 */
.L_x_79:
[----:B------:R-:W-:Y:S02]  /*0110*/  SHF.R.S32.HI R9, RZ, 0x1f, R5 ;  /* 0x0000001fff097819 */ /* 0x000fe40000011405 */
[----:B------:R-:W-:-:S04]  /*0120*/  IADD3 R10, P0, R8, R5, RZ ;  /* 0x00000005080a7210 */ /* 0x000fc80007f1e0ff */
[----:B------:R-:W-:Y:S02]  /*0130*/  LEA.HI.X.SX32 R9, R8, R9, 0x1, P0 ;  /* 0x0000000908097211 */ /* 0x000fe400000f0eff */
[----:B------:R-:W-:-:S04]  /*0140*/  LEA R14, P0, R10, c[0x0][0x160], 0x2 ;  /* 0x000058000a0e7a11 */ /* 0x000fc800078010ff */
[----:B------:R-:W-:Y:S02]  /*0150*/  LEA.HI.X R15, R10, c[0x0][0x164], R9, 0x2, P0 ;  /* 0x000059000a0f7a11 */ /* 0x000fe400000f1409 */
[----:B------:R-:W-:-:S03]  /*0160*/  LEA R16, P0, R6, R14, 0x2 ;  /* 0x0000000e06107211 */ /* 0x000fc600078010ff */
[----:B------:R-:W2:Y:S02]  /*0170*/  LDG.E R20, [R14.64] ;  /* 0x000000060e147981 */ /* 0x000ea4000c1e1900 */
[----:B------:R-:W-:-:S05]  /*0180*/  IMAD.X R17, R15, 0x1, R7, P0 ;  /* 0x000000010f117824 */ /* 0x000fca00000e0607 */
[----:B------:R0:W3:Y:S01]  /*0190*/  LDG.E R13, [R16.64] ;  /* 0x00000006100d7981 */ /* 0x0000e2000c1e1900 */
[----:B------:R-:W-:-:S05]  /*01a0*/  MOV R18, 0x8 ;  /* 0x0000000800127802 */ /* 0x000fca0000000f00 */
[----:B------:R-:W-:-:S05]  /*01b0*/  IMAD.WIDE R18, R5, R18, c[0x0][0x168] ;  /* 0x00005a0005127625 */ /* 0x000fca00078e0212 */
[----:B------:R1:W4:Y:S04]  /*01c0*/  LDG.E.U16 R10, [R18.64+0x6] ;  /* 0x00000606120a7981 */ /* 0x000328000c1e1500 */
[----:B------:R1:W4:Y:S04]  /*01d0*/  LDG.E.U16 R11, [R18.64+0x4] ;  /* 0x00000406120b7981 */ /* 0x000328000c1e1500 */
[----:B------:R1:W5:Y:S04]  /*01e0*/  LDG.E.U16 R9, [R18.64+0x2] ;  /* 0x0000020612097981 */ /* 0x000368000c1e1500 */
[----:B------:R1:W5:Y:S01]  /*01f0*/  LDG.E.U16 R12, [R18.64] ;  /* 0x00000006120c7981 */ /* 0x000362000c1e1500 */
[----:B------:R-:W-:-:S04]  /*0200*/  IADD3 R5, R5, c[0x0][0x0], RZ ;  /* 0x0000000005057a10 */ /* 0x000fc80007ffe0ff */
[----:B------:R-:W-:Y:S02]  /*0210*/  ISETP.GE.AND P0, PT, R5, c[0x0][0x180], PT ;  /* 0x0000600005007a0c */ /* 0x000fe40003f06270 */
[C---:B--2---:R-:W-:Y:S02]  /*0220*/  PRMT R14, R20.reuse, 0xbbb3, RZ ;  /* 0x0000bbb3140e7816 */ /* 0x044fe400000000ff */
[C---:B------:R-:W-:Y:S02]  /*0230*/  PRMT R15, R20.reuse, 0xaaa2, RZ ;  /* 0x0000aaa2140f7816 */ /* 0x040fe400000000ff */
[C---:B0-----:R-:W-:Y:S02]  /*0240*/  PRMT R16, R20.reuse, 0x9991, RZ ;  /* 0x0000999114107816 */ /* 0x041fe400000000ff */
[----:B------:R-:W-:Y:S01]  /*0250*/  PRMT R17, R20, 0x8880, RZ ;  /* 0x0000888014117816 */ /* 0x000fe200000000ff */
[----:B------:R-:W-:Y:S01]  /*0260*/  I2F.F16 R14, R14 ;  /* 0x0000000e000e7306 */ /* 0x000fe20000200c00 */
[----:B---3--:R-:W-:-:S02]  /*0270*/  PRMT R20, R13, 0xbbb3, RZ ;  /* 0x0000bbb30d147816 */ /* 0x008fc400000000ff */
[C---:B-1----:R-:W-:Y:S02]  /*0280*/  PRMT R19, R13.reuse, 0xaaa2, RZ ;  /* 0x0000aaa20d137816 */ /* 0x042fe400000000ff */
[C---:B------:R-:W-:Y:S02]  /*0290*/  PRMT R18, R13.reuse, 0x9991, RZ ;  /* 0x000099910d127816 */ /* 0x040fe400000000ff */
[----:B------:R-:W-:Y:S01]  /*02a0*/  PRMT R13, R13, 0x8880, RZ ;  /* 0x000088800d0d7816 */ /* 0x000fe200000000ff */
[----:B------:R-:W0:Y:S01]  /*02b0*/  I2F.F16 R15, R15 ;  /* 0x0000000f000f7306 */ /* 0x000e220000200c00 */
[----:B----4-:R-:W-:-:S07]  /*02c0*/  PRMT R11, R11, 0x5410, R10 ;  /* 0x000054100b0b7816 */ /* 0x010fce000000000a */
[----:B------:R-:W-:Y:S01]  /*02d0*/  I2F.F16 R20, R20 ;  /* 0x0000001400147306 */ /* 0x000fe20000200c00 */
[----:B-----5:R-:W-:-:S07]  /*02e0*/  PRMT R9, R12, 0x5410, R9 ;  /* 0x000054100c097816 */ /* 0x020fce0000000009 */
[----:B------:R-:W1:Y:S01]  /*02f0*/  I2F.F16 R19, R19 ;  /* 0x0000001300137306 */ /* 0x000e620000200c00 */
[----:B0-----:R-:W-:-:S05]  /*0300*/  PRMT R14, R15, 0x5410, R14 ;  /* 0x000054100f0e7816 */ /* 0x001fca000000000e */
[----:B------:R-:W-:Y:S02]  /*0310*/  HMUL2 R10, R11, R14 ;  /* 0x0000000e0b0a7232 */ /* 0x000fe40000000000 */
[----:B------:R-:W-:Y:S08]  /*0320*/  I2F.F16 R16, R16 ;  /* 0x0000001000107306 */ /* 0x000ff00000200c00 */
[----:B------:R-:W0:Y:S01]  /*0330*/  I2F.F16 R17, R17 ;  /* 0x0000001100117306 */ /* 0x000e220000200c00 */
[----:B-1----:R-:W-:-:S06]  /*0340*/  PRMT R20, R19, 0x5410, R20 ;  /* 0x0000541013147816 */ /* 0x002fcc0000000014 */
[----:B------:R-:W-:Y:S01]  /*0350*/  HFMA2.MMA R11, R11, R20, -RZ ;  /* 0x000000140b0b7235 */ /* 0x000fe200001000ff */
[----:B------:R-:W-:Y:S08]  /*0360*/  I2F.F16 R18, R18 ;  /* 0x0000001200127306 */ /* 0x000ff00000200c00 */
[----:B------:R-:W1:Y:S01]  /*0370*/  I2F.F16 R13, R13 ;  /* 0x0000000d000d7306 */ /* 0x000e620000200c00 */
[----:B0-----:R-:W-:-:S06]  /*0380*/  PRMT R17, R17, 0x5410, R16 ;  /* 0x0000541011117816 */ /* 0x001fcc0000000010 */
[----:B------:R-:W-:Y:S01]  /*0390*/  HFMA2.MMA R10, R9, R17, R10 ;  /* 0x00000011090a7235 */ /* 0x000fe2000000000a */
[----:B-1----:R-:W-:-:S09]  /*03a0*/  PRMT R18, R13, 0x5410, R18 ;  /* 0x000054100d127816 */ /* 0x002fd20000000012 */
[----:B------:R-:W-:Y:S02]  /*03b0*/  HADD2 R10, R10.H0_H0, R10.H1_H1 ;  /* 0x3000000a0a0a7230 */ /* 0x000fe40000000800 */
[----:B------:R-:W-:-:S03]  /*03c0*/  HFMA2 R11, R9, R18, R11 ;  /* 0x00000012090b7231 */ /* 0x000fc6000000000b */
[----:B------:R-:W-:Y:S02]  /*03d0*/  HADD2.F32 R10, -RZ, R10.H0_H0 ;  /* 0x2000000aff0a7230 */ /* 0x000fe40000004100 */
[----:B------:R-:W-:-:S03]  /*03e0*/  HADD2 R11, R11.H0_H0, R11.H1_H1 ;  /* 0x3000000b0b0b7230 */ /* 0x000fc60000000800 */
[----:B------:R-:W-:Y:S02]  /*03f0*/  FADD.FTZ R3, R10, R3 ;  /* 0x000000030a037221 */ /* 0x000fe40000010000 */
[----:B------:R-:W-:-:S05]  /*0400*/  HADD2.F32 R11, -RZ, R11.H0_H0 ;  /* 0x2000000bff0b7230 */ /* 0x000fca0000004100 */
[----:B------:R-:W-:Y:S01]  /*0410*/  FADD.FTZ R4, R11, R4 ;  /* 0x000000040b047221 */ /* 0x000fe20000010000 */
[----:B------:R-:W-:Y:S05]  /*0420*/  @!P0 BRA `(.L_x_79) ;  /* 0xfffffce000008947 */ /* 0x000fea000383ffff */
.L_x_78:
[----:B-1----:R-:W-:Y:S05]  /*0430*/  BSYNC B0 ;  /* 0x0000000000007941 */ /* 0x002fea0003800000 */
.L_x_77:
        /* <DEDUP_REMOVED lines=14> */
[----:B--2---:R-:W-:Y:S02]  /*0520*/  IMAD R5, R15, c[0x0][0x4], R6 ;  /* 0x000001000f057a24 */ /* 0x004fe400078e0206 */
[----:B-1----:R-:W-:Y:S01]  /*0530*/  FADD.FTZ R12, R11, R10 ;  /* 0x0000000a0b0c7221 */ /* 0x002fe20000010000 */
[----:B------:R-:W0:Y:S01]  /*0540*/  SHFL.BFLY PT, R7, R8, 0x2, 0x1f ;  /* 0x0c401f0008077f89 */ /* 0x000e2200000e0000 */
[----:B------:R-:W-:Y:S01]  /*0550*/  IMAD R6, R5, c[0x0][0x0], R0 ;  /* 0x0000000005067a24 */ /* 0x000fe200078e0200 */
[----:B------:R-:W-:-:S02]  /*0560*/  MOV R5, c[0x0][0x0] ;  /* 0x0000000000057a02 */ /* 0x000fc40000000f00 */
[----:B------:R-:W1:Y:S02]  /*0570*/  SHFL.BFLY PT, R13, R12, 0x2, 0x1f ;  /* 0x0c401f000c0d7f89 */ /* 0x000e6400000e0000 */
[----:B------:R-:W-:Y:S01]  /*0580*/  ISETP.NE.AND P0, PT, R6, RZ, PT ;  /* 0x000000ff0600720c */ /* 0x000fe20003f05270 */
[----:B0-----:R-:W-:Y:S02]  /*0590*/  FADD.FTZ R7, R8, R7 ;  /* 0x0000000708077221 */ /* 0x001fe40000010000 */
[----:B------:R-:W-:Y:S02]  /*05a0*/  IMAD.SHL.U32 R8, R6, 0x4, RZ ;  /* 0x0000000406087824 */ /* 0x000fe400078e00ff */
[----:B-1----:R-:W-:Y:S01]  /*05b0*/  FADD.FTZ R13, R12, R13 ;  /* 0x0000000d0c0d7221 */ /* 0x002fe20000010000 */
[----:B------:R-:W0:Y:S02]  /*05c0*/  SHFL.BFLY PT, R10, R7, 0x1, 0x1f ;  /* 0x0c201f00070a7f89 */ /* 0x000e2400000e0000 */
[----:B------:R-:W-:-:S02]  /*05d0*/  LEA R11, R5, R8, 0x2 ;  /* 0x00000008050b7211 */ /* 0x000fc400078e10ff */
        /* <DEDUP_REMOVED lines=8> */
[----:B------:R-:W-:Y:S01]  /*0660*/  HFMA2.MMA R3, -RZ, RZ, 0, 0 ;  /* 0x00000000ff037435 */ /* 0x000fe200000001ff */
[----:B------:R-:W-:-:S11]  /*0670*/  IMAD.MOV.U32 R4, RZ, RZ, RZ ;  /* 0x000000ffff047224 */ /* 0x000fd600078e00ff */
[----:B------:R-:W-:Y:S05]  /*0680*/  @!P0 BRA `(.L_x_81) ;  /* 0x00000cf000008947 */ /* 0x000fea0003800000 */
[----:B------:R-:W-:Y:S01]  /*0690*/  IADD3 R7, R5, -0x1, RZ ;  /* 0xffffffff05077810 */ /* 0x000fe20007ffe0ff */
[----:B------:R-:W-:Y:S01]  /*06a0*/  UMOV UR4, URZ ;  /* 0x0000003f00047c82 */ /* 0x000fe20008000000 */
[----:B------:R-:W-:Y:S02]  /*06b0*/  MOV R3, RZ ;  /* 0x000000ff00037202 */ /* 0x000fe40000000f00 */
[C---:B------:R-:W-:Y:S02]  /*06c0*/  ISETP.GE.U32.AND P2, PT, R7.reuse, 0x60, PT ;  /* 0x000000600700780c */ /* 0x040fe40003f46070 */
[----:B------:R-:W-:-:S04]  /*06d0*/  LEA.HI R6, R7, 0x1, RZ, 0x1b ;  /* 0x0000000107067811 */ /* 0x000fc800078fd8ff */
[----:B------:R-:W-:-:S07]  /*06e0*/  LOP3.LUT R6, R6, 0x3, RZ, 0xc0, !PT ;  /* 0x0000000306067812 */ /* 0x000fce00078ec0ff */
        /* <DEDUP_REMOVED lines=12> */
.L_x_85:
        /* <DEDUP_REMOVED lines=32> */
[----:B------:R-:W-:-:S04]  /*09b0*/  FADD.FTZ R4, R4, R13 ;  /* 0x0000000d04047221 */ /* 0x000fc80000010000 */
[----:B--2---:R-:W-:-:S04]  /*09c0*/  FADD.FTZ R4, R4, R17 ;  /* 0x0000001104047221 */ /* 0x004fc80000010000 */
[----:B---3--:R-:W-:-:S04]  /*09d0*/  FADD.FTZ R4, R4, R19 ;  /* 0x0000001304047221 */ /* 0x008fc80000010000 */
[----:B----4-:R-:W-:Y:S01]  /*09e0*/  FADD.FTZ R3, R4, R21 ;  /* 0x0000001504037221 */ /* 0x010fe20000010000 */
[----:B------:R-:W-:Y:S05]  /*09f0*/  @P1 BRA `(.L_x_85) ;  /* 0xfffffdb000001947 */ /* 0x000fea000383ffff */
.L_x_84:
        /* <DEDUP_REMOVED lines=23> */
.L_x_86:
[----:B------:R-:W-:-:S13]  /*0b70*/  ISETP.NE.OR P0, PT, R15, -0x1, P0 ;  /* 0xffffffff0f00780c */ /* 0x000fda0000705670 */
[----:B------:R-:W-:Y:S05]  /*0b80*/  @!P0 BRA `(.L_x_82) ;  /* 0x000000d000008947 */ /* 0x000fea0003800000 */
.L_x_83:
        /* <DEDUP_REMOVED lines=13> */
.L_x_82:
        /* <DEDUP_REMOVED lines=12> */
.L_x_87:
[----:B------:R-:W-:Y:S01]  /*0d20*/  UMOV UR4, URZ ;  /* 0x0000003f00047c82 */ /* 0x000fe20008000000 */
[----:B------:R-:W-:Y:S01]  /*0d30*/  IMAD.MOV.U32 R4, RZ, RZ, RZ ;  /* 0x000000ffff047224 */ /* 0x000fe200078e00ff */
[----:B------:R-:W-:Y:S05]  /*0d40*/  @!P2 BRA `(.L_x_88) ;  /* 0x000005600000a947 */ /* 0x000fea0003800000 */
[----:B------:R-:W-:Y:S01]  /*0d50*/  LEA.HI R7, R7, -R6, RZ, 0x1b ;  /* 0x8000000607077211 */ /* 0x000fe200078fd8ff */
[----:B------:R-:W-:Y:S01]  /*0d60*/  UMOV UR4, URZ ;  /* 0x0000003f00047c82 */ /* 0x000fe20008000000 */
[----:B------:R-:W-:Y:S01]  /*0d70*/  HFMA2.MMA R4, -RZ, RZ, 0, 0 ;  /* 0x00000000ff047435 */ /* 0x000fe200000001ff */
[----:B------:R-:W-:Y:S02]  /*0d80*/  LEA R5, R5, 0x100, 0x2 ;  /* 0x0000010005057811 */ /* 0x000fe400078e10ff */
[----:B------:R-:W-:-:S13]  /*0d90*/  ISETP.GT.AND P0, PT, R7, -0x1, PT ;  /* 0xffffffff0700780c */ /* 0x000fda0003f04270 */
[----:B------:R-:W-:Y:S05]  /*0da0*/  @!P0 BRA `(.L_x_89) ;  /* 0x0000043000008947 */ /* 0x000fea0003800000 */
[----:B------:R-:W-:Y:S02]  /*0db0*/  IADD3 R8, R7, 0x1, RZ ;  /* 0x0000000107087810 */ /* 0x000fe40007ffe0ff */
[----:B------:R-:W-:Y:S02]  /*0dc0*/  PLOP3.LUT P0, PT, PT, PT, PT, 0x80, 0x0 ;  /* 0x000000000000781c */ /* 0x000fe40003f0f070 */
[----:B------:R-:W-:-:S13]  /*0dd0*/  ISETP.GT.AND P2, PT, R8, 0xc, PT ;  /* 0x0000000c0800780c */ /* 0x000fda0003f44270 */
[----:B------:R-:W-:Y:S05]  /*0de0*/  @!P2 BRA `(.L_x_90) ;  /* 0x000002600000a947 */ /* 0x000fea0003800000 */
[----:B------:R-:W-:Y:S02]  /*0df0*/  PLOP3.LUT P0, PT, PT, PT, PT, 0x8, 0x0 ;  /* 0x000000000000781c */ /* 0x000fe40003f0e170 */
.L_x_91:
        /* <DEDUP_REMOVED lines=37> */
.L_x_90:
        /* <DEDUP_REMOVED lines=23> */
.L_x_92:
[----:B------:R-:W-:-:S13]  /*11c0*/  ISETP.NE.OR P0, PT, R7, -0x1, P0 ;  /* 0xffffffff0700780c */ /* 0x000fda0000705670 */
[----:B------:R-:W-:Y:S05]  /*11d0*/  @!P0 BRA `(.L_x_88) ;  /* 0x000000d000008947 */ /* 0x000fea0003800000 */
.L_x_89:
        /* <DEDUP_REMOVED lines=13> */
.L_x_88:
        /* <DEDUP_REMOVED lines=13> */
.L_x_81:
[----:B------:R-:W-:Y:S05]  /*1380*/  BSYNC B0 ;  /* 0x0000000000007941 */ /* 0x000fea0003800000 */
.L_x_80:
[----:B------:R-:W-:Y:S01]  /*1390*/  BAR.SYNC.DEFER_BLOCKING 0x0 ;  /* 0x0000000000007b1d */ /* 0x000fe20000010000 */
[----:B------:R-:W-:-:S13]  /*13a0*/  ISETP.NE.AND P0, PT, R0, RZ, PT ;  /* 0x000000ff0000720c */ /* 0x000fda0003f05270 */
[----:B------:R-:W-:Y:S05]  /*13b0*/  @P0 EXIT ;  /* 0x000000000000094d */ /* 0x000fea0003800000 */
[----:B------:R-:W-:-:S10]  /*13c0*/  HFMA2.MMA R7, -RZ, RZ, 0, 4.76837158203125e-07 ;  /* 0x00000008ff077435 */ /* 0x000fd400000001ff */
[----:B------:R-:W-:-:S05]  /*13d0*/  IMAD.WIDE R6, R2, R7, c[0x0][0x170] ;  /* 0x00005c0002067625 */ /* 0x000fca00078e0207 */
[----:B------:R-:W2:Y:S04]  /*13e0*/  LDG.E R5, [R6.64+0x4] ;  /* 0x0000040606057981 */ /* 0x000ea8000c1e1900 */
[----:B------:R-:W3:Y:S01]  /*13f0*/  LDG.E R0, [R6.64] ;  /* 0x0000000606007981 */ /* 0x000ee2000c1e1900 */
[----:B--2---:R-:W-:Y:S02]  /*1400*/  FMUL.FTZ R5, R5, R4 ;  /* 0x0000000405057220 */ /* 0x004fe40000410000 */
[----:B---3--:R-:W-:Y:S01]  /*1410*/  FMUL.FTZ R0, R0, R3 ;  /* 0x0000000300007220 */ /* 0x008fe20000410000 */
[----:B------:R-:W-:-:S04]  /*1420*/  MOV R3, 0x4 ;  /* 0x0000000400037802 */ /* 0x000fc80000000f00 */
[----:B------:R-:W-:Y:S01]  /*1430*/  F2FP.PACK_AB R0, R5, R0 ;  /* 0x000000000500723e */ /* 0x000fe200000000ff */
[----:B------:R-:W-:-:S03]  /*1440*/  IMAD.WIDE R2, R2, R3, c[0x0][0x178] ;  /* 0x00005e0002027625 */ /* 0x000fc600078e0203 */
[----:B------:R-:W-:Y:S02]  /*1450*/  PRMT R4, R0, 0x7632, R4 ;  /* 0x0000763200047816 */ /* 0x000fe40000000004 */
[----:B------:R-:W-:Y:S04]  /*1460*/  STG.E.U16 [R2.64], R0 ;  /* 0x0000000002007986 */ /* 0x000fe8000c101506 */
[----:B------:R-:W-:Y:S01]  /*1470*/  STG.E.U16 [R2.64+0x2], R4 ;  /* 0x0000020402007986 */ /* 0x000fe2000c101506 */
[----:B------:R-:W-:Y:S05]  /*1480*/  EXIT ;  /* 0x000000000000794d */ /* 0x000fea0003800000 */
.L_x_93:
        /* <DEDUP_REMOVED lines=15> */
.L_x_97:


//--------------------- .nv.global.init           --------------------------
	.section	.nv.global.init,"aw",@progbits
	.align	4
.nv.global.init:
	.type		mrg32k3aM1SubSeq,@object
	.size		mrg32k3aM1SubSeq,(mrg32k3aM2SubSeq - mrg32k3aM1SubSeq)
mrg32k3aM1SubSeq:
        /*0000*/ 	.byte	0x0b, 0xcc, 0xee, 0x04, 0x73, 0x29, 0x8b, 0x6f, 0xf6, 0x53, 0x03, 0xf6, 0x23, 0xf6, 0xea, 0xda
        /* <DEDUP_REMOVED lines=125> */
	.type		mrg32k3aM2SubSeq,@object
	.size		mrg32k3aM2SubSeq,(mrg32k3aM1 - mrg32k3aM2SubSeq)
mrg32k3aM2SubSeq:
        /* <DEDUP_REMOVED lines=126> */
	.type		mrg32k3aM1,@object
	.size		mrg32k3aM1,(mrg32k3aM1Seq - mrg32k3aM1)
mrg32k3aM1:
        /* <DEDUP_REMOVED lines=144> */
	.type		mrg32k3aM1Seq,@object
	.size		mrg32k3aM1Seq,(mrg32k3aM2 - mrg32k3aM1Seq)
mrg32k3aM1Seq:
        /* <DEDUP_REMOVED lines=144> */
	.type		mrg32k3aM2,@object
	.size		mrg32k3aM2,(mrg32k3aM2Seq - mrg32k3aM2)
mrg32k3aM2:
        /* <DEDUP_REMOVED lines=144> */
	.type		mrg32k3aM2Seq,@object
	.size		mrg32k3aM2Seq,(precalc_xorwow_matrix - mrg32k3aM2Seq)
mrg32k3aM2Seq:
        /* <DEDUP_REMOVED lines=144> */
	.type		precalc_xorwow_matrix,@object
	.size		precalc_xorwow_matrix,(precalc_xorwow_offset_matrix - precalc_xorwow_matrix)
precalc_xorwow_matrix:
        /* <DEDUP_REMOVED lines=6400> */
	.type		precalc_xorwow_offset_matrix,@object
	.size		precalc_xorwow_offset_matrix,(.L_1 - precalc_xorwow_offset_matrix)
precalc_xorwow_offset_matrix:
        /* <DEDUP_REMOVED lines=6400> */
.L_1:


//--------------------- .nv.shared._ZN17fastertransformer37int8WeightPerChannelLdkMultiplicationILi2ELi2EEEvPK5char4PK6float4PKfPvi --------------------------
	.section	.nv.shared._ZN17fastertransformer37int8WeightPerChannelLdkMultiplicationILi2ELi2EEEvPK5char4PK6float4PKfPvi,"aw",@nobits
	.sectionflags	@""
	.align	16


//--------------------- .nv.global                --------------------------
	.section	.nv.global,"aw",@nobits
.nv.global:
	.type		_ZN67_INTERNAL_db7f6010_31_matrix_vector_multiplication_cu_25fb83d6_31894cuda3std6ranges3__45__cpo9iter_moveE,@object
	.size		_ZN67_INTERNAL_db7f6010_31_matrix_vector_multiplication_cu_25fb83d6_31894cuda3std6ranges3__45__cpo9iter_moveE,(_ZN67_INTERNAL_db7f6010_31_matrix_vector_multiplication_cu_25fb83d6_31894cuda3std3__469_GLOBAL__N__db7f6010_31_matrix_vector_multiplication_cu_25fb83d6_31896ignoreE - _ZN67_INTERNAL_db7f6010_31_matrix_vector_multiplication_cu_25fb83d6_31894cuda3std6ranges3__45__cpo9iter_moveE)
_ZN67_INTERNAL_db7f6010_31_matrix_vector_multiplication_cu_25fb83d6_31894cuda3std6ranges3__45__cpo9iter_moveE:
	.zero		1
	.type		_ZN67_INTERNAL_db7f6010_31_matrix_vector_multiplication_cu_25fb83d6_31894cuda3std3__469_GLOBAL__N__db7f6010_31_matrix_vector_multiplication_cu_25fb83d6_31896ignoreE,@object
	.size		_ZN67_INTERNAL_db7f6010_31_matrix_vector_multiplication_cu_25fb83d6_31894cuda3std3__469_GLOBAL__N__db7f6010_31_matrix_vector_multiplication_cu_25fb83d6_31896ignoreE,(_ZN67_INTERNAL_db7f6010_31_matrix_vector_multiplication_cu_25fb83d6_31894cuda3std3__45__cpo4cendE - _ZN67_INTERNAL_db7f6010_31_matrix_vector_multiplication_cu_25fb83d6_31894cuda3std3__469_GLOBAL__N__db7f6010_31_matrix_vector_multiplication_cu_25fb83d6_31896ignoreE)
_ZN67_INTERNAL_db7f6010_31_matrix_vector_multiplication_cu_25fb83d6_31894cuda3std3__469_GLOBAL__N__db7f6010_31_matrix_vector_multiplication_cu_25fb83d6_31896ignoreE:
	.zero		1
	.type		_ZN67_INTERNAL_db7f6010_31_matrix_vector_multiplication_cu_25fb83d6_31894cuda3std3__45__cpo4cendE,@object
	.size		_ZN67_INTERNAL_db7f6010_31_matrix_vector_multiplication_cu_25fb83d6_31894cuda3std3__45__cpo4cendE,(_ZN67_INTERNAL_db7f6010_31_matrix_vector_multiplication_cu_25fb83d6_31894cuda3std3__45__cpo3endE - _ZN67_INTERNAL_db7f6010_31_matrix_vector_multiplication_cu_25fb83d6_31894cuda3std3__45__cpo4cendE)
_ZN67_INTERNAL_db7f6010_31_matrix_vector_multiplication_cu_25fb83d6_31894cuda3std3__45__cpo4cendE:
	.zero		1
	.type		_ZN67_INTERNAL_db7f6010_31_matrix_vector_multiplication_cu_25fb83d6_31894cuda3std3__45__cpo3endE,@object
	.size		_ZN67_INTERNAL_db7f6010_31_matrix_vector_multiplication_cu_25fb83d6_31894cuda3std3__45__cpo3endE,(_ZN67_INTERNAL_db7f6010_31_matrix_vector_multiplication_cu_25fb83d6_31894cuda3std3__48in_placeE - _ZN67_INTERNAL_db7f6010_31_matrix_vector_multiplication_cu_25fb83d6_31894cuda3std3__45__cpo3endE)
_ZN67_INTERNAL_db7f6010_31_matrix_vector_multiplication_cu_25fb83d6_31894cuda3std3__45__cpo3endE:
	.zero		1
	.type		_ZN67_INTERNAL_db7f6010_31_matrix_vector_multiplication_cu_25fb83d6_31894cuda3std3__48in_placeE,@object
	.size		_ZN67_INTERNAL_db7f6010_31_matrix_vector_multiplication_cu_25fb83d6_31894cuda3std3__48in_placeE,(_ZN67_INTERNAL_db7f6010_31_matrix_vector_multiplication_cu_25fb83d6_31894cuda3std6ranges3__45__cpo7advanceE - _ZN67_INTERNAL_db7f6010_31_matrix_vector_multiplication_cu_25fb83d6_31894cuda3std3__48in_placeE)
_ZN67_INTERNAL_db7f6010_31_matrix_vector_multiplication_cu_25fb83d6_31894cuda3std3__48in_placeE:
	.zero		1
	.type		_ZN67_INTERNAL_db7f6010_31_matrix_vector_multiplication_cu_25fb83d6_31894cuda3std6ranges3__45__cpo7advanceE,@object
	.size		_ZN67_INTERNAL_db7f6010_31_matrix_vector_multiplication_cu_25fb83d6_31894cuda3std6ranges3__45__cpo7advanceE,(_ZN67_INTERNAL_db7f6010_31_matrix_vector_multiplication_cu_25fb83d6_31894cuda3std3__45__cpo5beginE - _ZN67_INTERNAL_db7f6010_31_matrix_vector_multiplication_cu_25fb83d6_31894cuda3std6ranges3__45__cpo7advanceE)
_ZN67_INTERNAL_db7f6010_31_matrix_vector_multiplication_cu_25fb83d6_31894cuda3std6ranges3__45__cpo7advanceE:
	.zero		1
	.type		_ZN67_INTERNAL_db7f6010_31_matrix_vector_multiplication_cu_25fb83d6_31894cuda3std3__45__cpo5beginE,@object
	.size		_ZN67_INTERNAL_db7f6010_31_matrix_vector_multiplication_cu_25fb83d6_31894cuda3std3__45__cpo5beginE,(_ZN67_INTERNAL_db7f6010_31_matrix_vector_multiplication_cu_25fb83d6_31894cuda3std3__419piecewise_constructE - _ZN67_INTERNAL_db7f6010_31_matrix_vector_multiplication_cu_25fb83d6_31894cuda3std3__45__cpo5beginE)
_ZN67_INTERNAL_db7f6010_31_matrix_vector_multiplication_cu_25fb83d6_31894cuda3std3__45__cpo5beginE:
	.zero		1
	.type		_ZN67_INTERNAL_db7f6010_31_matrix_vector_multiplication_cu_25fb83d6_31894cuda3std3__419piecewise_constructE,@object
	.size		_ZN67_INTERNAL_db7f6010_31_matrix_vector_multiplication_cu_25fb83d6_31894cuda3std3__419piecewise_constructE,(_ZN67_INTERNAL_db7f6010_31_matrix_vector_multiplication_cu_25fb83d6_31894cuda3std3__45__cpo6cbeginE - _ZN67_INTERNAL_db7f6010_31_matrix_vector_multiplication_cu_25fb83d6_31894cuda3std3__419piecewise_constructE)
_ZN67_INTERNAL_db7f6010_31_matrix_vector_multiplication_cu_25fb83d6_31894cuda3std3__419piecewise_constructE:
	.zero		1
	.type		_ZN67_INTERNAL_db7f6010_31_matrix_vector_multiplication_cu_25fb83d6_31894cuda3std3__45__cpo6cbeginE,@object
	.size		_ZN67_INTERNAL_db7f6010_31_matrix_vector_multiplication_cu_25fb83d6_31894cuda3std3__45__cpo6cbeginE,(_ZN67_INTERNAL_db7f6010_31_matrix_vector_multiplication_cu_25fb83d6_31894cuda3std6ranges3__45__cpo4swapE - _ZN67_INTERNAL_db7f6010_31_matrix_vector_multiplication_cu_25fb83d6_31894cuda3std3__45__cpo6cbeginE)
_ZN67_INTERNAL_db7f6010_31_matrix_vector_multiplication_cu_25fb83d6_31894cuda3std3__45__cpo6cbeginE:
	.zero		1
	.type		_ZN67_INTERNAL_db7f6010_31_matrix_vector_multiplication_cu_25fb83d6_31894cuda3std6ranges3__45__cpo4swapE,@object
	.size		_ZN67_INTERNAL_db7f6010_31_matrix_vector_multiplication_cu_25fb83d6_31894cuda3std6ranges3__45__cpo4swapE,(.L_16 - _ZN67_INTERNAL_db7f6010_31_matrix_vector_multiplication_cu_25fb83d6_31894cuda3std6ranges3__45__cpo4swapE)
_ZN67_INTERNAL_db7f6010_31_matrix_vector_multiplication_cu_25fb83d6_31894cuda3std6ranges3__45__cpo4swapE:
	.zero		1
.L_16:


//--------------------- .nv.shared._ZN17fastertransformer37int8WeightPerChannelLdkMultiplicationILi2ELi2EEEvPK5char4PKNS_5half4EPKfPvi --------------------------
	.section	.nv.shared._ZN17fastertransformer37int8WeightPerChannelLdkMultiplicationILi2ELi2EEEvPK5char4PKNS_5half4EPKfPvi,"aw",@nobits
	.sectionflags	@""
	.align	16


//--------------------- .nv.shared._ZN17fastertransformer37int8WeightPerChannelLdkMultiplicationILi1ELi2EEEvPK5char4PK6float4PKfPvi --------------------------
	.section	.nv.shared._ZN17fastertransformer37int8WeightPerChannelLdkMultiplicationILi1ELi2EEEvPK5char4PK6float4PKfPvi,"aw",@nobits
	.sectionflags	@""
	.align	16


//--------------------- .nv.shared._ZN17fastertransformer37int8WeightPerChannelLdkMultiplicationILi1ELi2EEEvPK5char4PKNS_5half4EPKfPvi --------------------------
	.section	.nv.shared._ZN17fastertransformer37int8WeightPerChannelLdkMultiplicationILi1ELi2EEEvPK5char4PKNS_5half4EPKfPvi,"aw",@nobits
	.sectionflags	@""
	.align	16
